	.target	sm_90a

	.elftype	@"ET_EXEC"


//--------------------- .note.nv.tkinfo           --------------------------
	.section	.note.nv.tkinfo,"",@"SHT_NOTE"
	.sectionflags	@"SHF_NOTE_NV_TKINFO"
	.tkinfo
        /*0018*/ 	.word	0x00000002
        /*0030*/ 	.string	""
        /*0030*/ 	.string	"ptxas"
        /*0030*/ 	.string	"Cuda compilation tools, release 13.0, V13.0.88"
        /*0030*/ 	.string	"Build cuda_13.0.r13.0/compiler.36424714_0"
        /*0030*/ 	.string	"-arch sm_90a -m 64 "



//--------------------- .note.nv.cuinfo           --------------------------
	.section	.note.nv.cuinfo,"",@"SHT_NOTE"
	.sectionflags	@"SHF_NOTE_NV_CUINFO"
        /*0018*/ 	.short	0x0002
        /*001a*/ 	.short	0x005a
        /*001c*/ 	.short	0x0082
	.zero		2


//--------------------- .nv.info                  --------------------------
	.section	.nv.info,"",@"SHT_CUDA_INFO"
	.align	4


	//----- nvinfo : EIATTR_REGCOUNT
	.align		4
        /*0000*/ 	.byte	0x04, 0x2f
        /*0002*/ 	.short	(.L_15 - .L_14)
	.align		4
.L_14:
        /*0004*/ 	.word	index@(_ZN7cutlass13device_kernelINS_4gemm6kernel13GemmUniversalIN4cute5tupleIJiiiiEEENS1_10collective13CollectiveMmaINS1_34MainloopSm90TmaGmmaWarpSpecializedILi6ENS5_IJNS4_1CILi1EEESB_SB_EEENS1_32KernelTmaWarpSpecializedPingpongEEENS5_IJNSA_ILi64EEENSA_ILi128EEESG_EEENS_6half_tENS5_IJlSB_lEEESI_SJ_NS4_8TiledMMAINS4_8MMA_AtomIJNS4_4SM904GMMA26MMA_64x128x16_F32F16F16_SSILNSN_5MajorE0ELSP_0ELNSN_7ScaleInE1ELSQ_1EEEEEENS4_6LayoutISC_NS5_IJNSA_ILi0EEESU_SU_EEEEENS5_IJNS4_10UnderscoreESX_SX_EEEEENS4_13SM90_TMA_LOADENS4_14ComposedLayoutINS4_7SwizzleILi3ELi4ELi3EEENS4_18smem_ptr_flag_bitsILi16EEENST_INS5_IJNSA_ILi8EEESF_EEENS5_IJSF_SB_EEEEEEEvNS4_8identityES10_S1A_vS1B_EENS_8epilogue10collective6detail29Sm90TmaWarpSpecializedAdapterINS1E_15DefaultEpilogueISI_SJ_SJ_NS1D_6thread17LinearCombinationISI_Li1EffLNS1I_9ScaleType4KindE0ELNS_15FloatRoundStyleE2ESI_EENS1_15EpilogueDefaultEEEEEvvEEEEvNT_6ParamsE)
        /*0008*/ 	.word	0x000000a8


	//----- nvinfo : EIATTR_FRAME_SIZE
	.align		4
.L_15:
        /*000c*/ 	.byte	0x04, 0x11
        /*000e*/ 	.short	(.L_17 - .L_16)
	.align		4
.L_16:
        /*0010*/ 	.word	index@(_ZN7cutlass13device_kernelINS_4gemm6kernel13GemmUniversalIN4cute5tupleIJiiiiEEENS1_10collective13CollectiveMmaINS1_34MainloopSm90TmaGmmaWarpSpecializedILi6ENS5_IJNS4_1CILi1EEESB_SB_EEENS1_32KernelTmaWarpSpecializedPingpongEEENS5_IJNSA_ILi64EEENSA_ILi128EEESG_EEENS_6half_tENS5_IJlSB_lEEESI_SJ_NS4_8TiledMMAINS4_8MMA_AtomIJNS4_4SM904GMMA26MMA_64x128x16_F32F16F16_SSILNSN_5MajorE0ELSP_0ELNSN_7ScaleInE1ELSQ_1EEEEEENS4_6LayoutISC_NS5_IJNSA_ILi0EEESU_SU_EEEEENS5_IJNS4_10UnderscoreESX_SX_EEEEENS4_13SM90_TMA_LOADENS4_14ComposedLayoutINS4_7SwizzleILi3ELi4ELi3EEENS4_18smem_ptr_flag_bitsILi16EEENST_INS5_IJNSA_ILi8EEESF_EEENS5_IJSF_SB_EEEEEEEvNS4_8identityES10_S1A_vS1B_EENS_8epilogue10collective6detail29Sm90TmaWarpSpecializedAdapterINS1E_15DefaultEpilogueISI_SJ_SJ_NS1D_6thread17LinearCombinationISI_Li1EffLNS1I_9ScaleType4KindE0ELNS_15FloatRoundStyleE2ESI_EENS1_15EpilogueDefaultEEEEEvvEEEEvNT_6ParamsE)
        /*0014*/ 	.word	0x00000008


	//----- nvinfo : EIATTR_MIN_STACK_SIZE
	.align		4
.L_17:
        /*0018*/ 	.byte	0x04, 0x12
        /*001a*/ 	.short	(.L_19 - .L_18)
	.align		4
.L_18:
        /*001c*/ 	.word	index@(_ZN7cutlass13device_kernelINS_4gemm6kernel13GemmUniversalIN4cute5tupleIJiiiiEEENS1_10collective13CollectiveMmaINS1_34MainloopSm90TmaGmmaWarpSpecializedILi6ENS5_IJNS4_1CILi1EEESB_SB_EEENS1_32KernelTmaWarpSpecializedPingpongEEENS5_IJNSA_ILi64EEENSA_ILi128EEESG_EEENS_6half_tENS5_IJlSB_lEEESI_SJ_NS4_8TiledMMAINS4_8MMA_AtomIJNS4_4SM904GMMA26MMA_64x128x16_F32F16F16_SSILNSN_5MajorE0ELSP_0ELNSN_7ScaleInE1ELSQ_1EEEEEENS4_6LayoutISC_NS5_IJNSA_ILi0EEESU_SU_EEEEENS5_IJNS4_10UnderscoreESX_SX_EEEEENS4_13SM90_TMA_LOADENS4_14ComposedLayoutINS4_7SwizzleILi3ELi4ELi3EEENS4_18smem_ptr_flag_bitsILi16EEENST_INS5_IJNSA_ILi8EEESF_EEENS5_IJSF_SB_EEEEEEEvNS4_8identityES10_S1A_vS1B_EENS_8epilogue10collective6detail29Sm90TmaWarpSpecializedAdapterINS1E_15DefaultEpilogueISI_SJ_SJ_NS1D_6thread17LinearCombinationISI_Li1EffLNS1I_9ScaleType4KindE0ELNS_15FloatRoundStyleE2ESI_EENS1_15EpilogueDefaultEEEEEvvEEEEvNT_6ParamsE)
        /*0020*/ 	.word	0x00000008
.L_19:


//--------------------- .nv.compat                --------------------------
	.section	.nv.compat,"",@"SHT_CUDA_COMPAT_INFO"
	.align	4
        /*0000*/ 	.byte	0x02, 0x09, 0x01, 0x00, 0x02, 0x02, 0x04, 0x00, 0x02, 0x05, 0x05, 0x00, 0x03, 0x07, 0x01, 0x01
        /*0010*/ 	.byte	0x02, 0x03, 0x01, 0x00, 0x02, 0x06, 0x01, 0x00, 0x04, 0x0b, 0x08, 0x00, 0x00, 0x00, 0x00, 0x00
        /*0020*/ 	.byte	0x00, 0x00, 0x00, 0x00


//--------------------- .nv.info._ZN7cutlass13device_kernelINS_4gemm6kernel13GemmUniversalIN4cute5tupleIJiiiiEEENS1_10collective13CollectiveMmaINS1_34MainloopSm90TmaGmmaWarpSpecializedILi6ENS5_IJNS4_1CILi1EEESB_SB_EEENS1_32KernelTmaWarpSpecializedPingpongEEENS5_IJNSA_ILi64EEENSA_ILi128EEESG_EEENS_6half_tENS5_IJlSB_lEEESI_SJ_NS4_8TiledMMAINS4_8MMA_AtomIJNS4_4SM904GMMA26MMA_64x128x16_F32F16F16_SSILNSN_5MajorE0ELSP_0ELNSN_7ScaleInE1ELSQ_1EEEEEENS4_6LayoutISC_NS5_IJNSA_ILi0EEESU_SU_EEEEENS5_IJNS4_10UnderscoreESX_SX_EEEEENS4_13SM90_TMA_LOADENS4_14ComposedLayoutINS4_7SwizzleILi3ELi4ELi3EEENS4_18smem_ptr_flag_bitsILi16EEENST_INS5_IJNSA_ILi8EEESF_EEENS5_IJSF_SB_EEEEEEEvNS4_8identityES10_S1A_vS1B_EENS_8epilogue10collective6detail29Sm90TmaWarpSpecializedAdapterINS1E_15DefaultEpilogueISI_SJ_SJ_NS1D_6thread17LinearCombinationISI_Li1EffLNS1I_9ScaleType4KindE0ELNS_15FloatRoundStyleE2ESI_EENS1_15EpilogueDefaultEEEEEvvEEEEvNT_6ParamsE --------------------------
	.section	.nv.info._ZN7cutlass13device_kernelINS_4gemm6kernel13GemmUniversalIN4cute5tupleIJiiiiEEENS1_10collective13CollectiveMmaINS1_34MainloopSm90TmaGmmaWarpSpecializedILi6ENS5_IJNS4_1CILi1EEESB_SB_EEENS1_32KernelTmaWarpSpecializedPingpongEEENS5_IJNSA_ILi64EEENSA_ILi128EEESG_EEENS_6half_tENS5_IJlSB_lEEESI_SJ_NS4_8TiledMMAINS4_8MMA_AtomIJNS4_4SM904GMMA26MMA_64x128x16_F32F16F16_SSILNSN_5MajorE0ELSP_0ELNSN_7ScaleInE1ELSQ_1EEEEEENS4_6LayoutISC_NS5_IJNSA_ILi0EEESU_SU_EEEEENS5_IJNS4_10UnderscoreESX_SX_EEEEENS4_13SM90_TMA_LOADENS4_14ComposedLayoutINS4_7SwizzleILi3ELi4ELi3EEENS4_18smem_ptr_flag_bitsILi16EEENST_INS5_IJNSA_ILi8EEESF_EEENS5_IJSF_SB_EEEEEEEvNS4_8identityES10_S1A_vS1B_EENS_8epilogue10collective6detail29Sm90TmaWarpSpecializedAdapterINS1E_15DefaultEpilogueISI_SJ_SJ_NS1D_6thread17LinearCombinationISI_Li1EffLNS1I_9ScaleType4KindE0ELNS_15FloatRoundStyleE2ESI_EENS1_15EpilogueDefaultEEEEEvvEEEEvNT_6ParamsE,"",@"SHT_CUDA_INFO"
	.sectionflags	@""
	.align	4


	//----- nvinfo : EIATTR_CUDA_API_VERSION
	.align		4
        /*0000*/ 	.byte	0x04, 0x37
        /*0002*/ 	.short	(.L_21 - .L_20)
.L_20:
        /*0004*/ 	.word	0x00000082


	//----- nvinfo : EIATTR_KPARAM_INFO
	.align		4
.L_21:
        /*0008*/ 	.byte	0x04, 0x17
        /*000a*/ 	.short	(.L_23 - .L_22)
.L_22:
        /*000c*/ 	.word	0x00000000
        /*0010*/ 	.short	0x0000
        /*0012*/ 	.short	0x0070
        /*0014*/ 	.byte	0x00, 0xf0, 0x01, 0x10


	//----- nvinfo : EIATTR_SPARSE_MMA_MASK
	.align		4
.L_23:
        /*0018*/ 	.byte	0x03, 0x50
        /*001a*/ 	.short	0x0000


	//----- nvinfo : EIATTR_MAXREG_COUNT
	.align		4
        /*001c*/ 	.byte	0x03, 0x1b
        /*001e*/ 	.short	0x00a8


	//----- nvinfo : EIATTR_NUM_BARRIERS
	.align		4
        /*0020*/ 	.byte	0x02, 0x4c
        /*0022*/ 	.byte	0x01
	.zero		1


	//----- nvinfo : EIATTR_EXTERNS
	.align		4
        /*0024*/ 	.byte	0x04, 0x0f
        /*0026*/ 	.short	(.L_25 - .L_24)


	//   ....[0]....
	.align		4
.L_24:
        /*0028*/ 	.word	index@(__assertfail)


	//----- nvinfo : EIATTR_ANNOTATIONS
	.align		4
.L_25:
        /*002c*/ 	.byte	0x04, 0x55
        /*002e*/ 	.short	(.L_27 - .L_26)


	//   ....[0]....
.L_26:
        /*0030*/ 	.word	0x00000001
        /*0034*/ 	.byte	0x10, 0x0b, 0x00, 0x00, 0x01, 0x00, 0x00, 0x00, 0x30, 0x12, 0x00, 0x00, 0x01, 0x00, 0x00, 0x00
        /*0044*/ 	.byte	0x80, 0x64, 0x00, 0x00, 0x01, 0x00, 0x00, 0x00, 0x00, 0x71, 0x00, 0x00


	//----- nvinfo : EIATTR_MERCURY_ISA_VERSION
	.align		4
.L_27:
        /*0050*/ 	.byte	0x03, 0x5f
        /*0052*/ 	.short	0x0101


	//----- nvinfo : EIATTR_INT_WARP_WIDE_INSTR_OFFSETS
	.align		4
        /*0054*/ 	.byte	0x04, 0x31
        /*0056*/ 	.short	(.L_29 - .L_28)


	//   ....[0]....
.L_28:
        /*0058*/ 	.word	0x00000430


	//   ....[1]....
        /*005c*/ 	.word	0x00000450


	//   ....[2]....
        /*0060*/ 	.word	0x000004d0


	//   ....[3]....
        /*0064*/ 	.word	0x000004e0


	//   ....[4]....
        /*0068*/ 	.word	0x000004f0


	//   ....[5]....
        /*006c*/ 	.word	0x00000510


	//   ....[6]....
        /*0070*/ 	.word	0x000005a0


	//   ....[7]....
        /*0074*/ 	.word	0x000005c0


	//----- nvinfo : EIATTR_COOP_GROUP_MASK_REGIDS
	.align		4
.L_29:
        /*0078*/ 	.byte	0x04, 0x29
        /*007a*/ 	.short	(.L_31 - .L_30)


	//   ....[0]....
.L_30:
        /*007c*/ 	.word	0xffffffff


	//   ....[1]....
        /*0080*/ 	.word	0xffffffff


	//   ....[2]....
        /*0084*/ 	.word	0xffffffff


	//   ....[3]....
        /*0088*/ 	.word	0xffffffff


	//   ....[4]....
        /*008c*/ 	.word	0xffffffff


	//   ....[5]....
        /*0090*/ 	.word	0xffffffff


	//----- nvinfo : EIATTR_COOP_GROUP_INSTR_OFFSETS
	.align		4
.L_31:
        /*0094*/ 	.byte	0x04, 0x28
        /*0096*/ 	.short	(.L_33 - .L_32)


	//   ....[0]....
.L_32:
        /*0098*/ 	.word	0x00000070


	//   ....[1]....
        /*009c*/ 	.word	0x00000080


	//   ....[2]....
        /*00a0*/ 	.word	0x00000140


	//   ....[3]....
        /*00a4*/ 	.word	0x00000310


	//   ....[4]....
        /*00a8*/ 	.word	0x00000350


	//   ....[5]....
        /*00ac*/ 	.word	0x00000390


	//----- nvinfo : EIATTR_REG_RECONFIG
	.align		4
.L_33:
        /*00b0*/ 	.byte	0x01, 0x54
	.zero		2


	//----- nvinfo : EIATTR_SYSCALL_OFFSETS
	.align		4
        /*00b4*/ 	.byte	0x04, 0x46
        /*00b6*/ 	.short	(.L_35 - .L_34)


	//   ....[0]....
.L_34:
        /*00b8*/ 	.word	0x000016b0


	//----- nvinfo : EIATTR_MBARRIER_INSTR_OFFSETS
	.align		4
.L_35:
        /*00bc*/ 	.byte	0x04, 0x39
        /*00be*/ 	.short	(.L_37 - .L_36)


	//   ....[0]....
.L_36:
        /*00c0*/ 	.word	0x00000240
        /*00c4*/ 	.word	0x000000ff
        /*00c8*/ 	.word	0x00000000
        /*00cc*/ 	.short	0x0100
        /*00ce*/ 	.byte	0x08
	.zero		1


	//   ....[1]....
        /*00d0*/ 	.word	0x00000250
        /*00d4*/ 	.word	0x000000ff
        /*00d8*/ 	.word	0x00000030
        /*00dc*/ 	.short	0x0100
        /*00de*/ 	.byte	0x08
	.zero		1


	//   ....[2]....
        /*00e0*/ 	.word	0x00000260
        /*00e4*/ 	.word	0x000000ff
        /*00e8*/ 	.word	0x00000008
        /*00ec*/ 	.short	0x0100
        /*00ee*/ 	.byte	0x08
	.zero		1


	//   ....[3]....
        /*00f0*/ 	.word	0x00000270
        /*00f4*/ 	.word	0x000000ff
        /*00f8*/ 	.word	0x00000038
        /*00fc*/ 	.short	0x0100
        /*00fe*/ 	.byte	0x08
	.zero		1


	//   ....[4]....
        /*0100*/ 	.word	0x00000280
        /*0104*/ 	.word	0x000000ff
        /*0108*/ 	.word	0x00000010
        /*010c*/ 	.short	0x0100
        /*010e*/ 	.byte	0x08
	.zero		1


	//   ....[5]....
        /*0110*/ 	.word	0x00000290
        /*0114*/ 	.word	0x000000ff
        /*0118*/ 	.word	0x00000040
        /*011c*/ 	.short	0x0100
        /*011e*/ 	.byte	0x08
	.zero		1


	//   ....[6]....
        /*0120*/ 	.word	0x000002a0
        /*0124*/ 	.word	0x000000ff
        /*0128*/ 	.word	0x00000018
        /*012c*/ 	.short	0x0100
        /*012e*/ 	.byte	0x08
	.zero		1


	//   ....[7]....
        /*0130*/ 	.word	0x000002b0
        /*0134*/ 	.word	0x000000ff
        /*0138*/ 	.word	0x00000048
        /*013c*/ 	.short	0x0100
        /*013e*/ 	.byte	0x08
	.zero		1


	//   ....[8]....
        /*0140*/ 	.word	0x000002c0
        /*0144*/ 	.word	0x000000ff
        /*0148*/ 	.word	0x00000020
        /*014c*/ 	.short	0x0100
        /*014e*/ 	.byte	0x08
	.zero		1


	//   ....[9]....
        /*0150*/ 	.word	0x000002d0
        /*0154*/ 	.word	0x000000ff
        /*0158*/ 	.word	0x00000050
        /*015c*/ 	.short	0x0100
        /*015e*/ 	.byte	0x08
	.zero		1


	//   ....[10]....
        /*0160*/ 	.word	0x000002e0
        /*0164*/ 	.word	0x000000ff
        /*0168*/ 	.word	0x00000028
        /*016c*/ 	.short	0x0100
        /*016e*/ 	.byte	0x08
	.zero		1


	//   ....[11]....
        /*0170*/ 	.word	0x000002f0
        /*0174*/ 	.word	0x000000ff
        /*0178*/ 	.word	0x00000058
        /*017c*/ 	.short	0x0100
        /*017e*/ 	.byte	0x08
	.zero		1


	//   ....[12]....
        /*0180*/ 	.word	0x00000600
        /*0184*/ 	.word	0x000000ff
        /*0188*/ 	.word	0x00000090
        /*018c*/ 	.short	0x0100
        /*018e*/ 	.byte	0x08
	.zero		1


	//   ....[13]....
        /*0190*/ 	.word	0x00000670
        /*0194*/ 	.word	0x000000ff
        /*0198*/ 	.word	0x00000098
        /*019c*/ 	.short	0x0100
        /*019e*/ 	.byte	0x08
	.zero		1


	//   ....[14]....
        /*01a0*/ 	.word	0x00000690
        /*01a4*/ 	.word	0x000000ff
        /*01a8*/ 	.word	0x00000070
        /*01ac*/ 	.short	0x0100
        /*01ae*/ 	.byte	0x09
	.zero		1


	//   ....[15]....
        /*01b0*/ 	.word	0x000006a0
        /*01b4*/ 	.word	0x000000ff
        /*01b8*/ 	.word	0x00000078
        /*01bc*/ 	.short	0x0100
        /*01be*/ 	.byte	0x09
	.zero		1


	//   ....[16]....
        /*01c0*/ 	.word	0x000006b0
        /*01c4*/ 	.word	0x000000ff
        /*01c8*/ 	.word	0x00000080
        /*01cc*/ 	.short	0x0100
        /*01ce*/ 	.byte	0x09
	.zero		1


	//   ....[17]....
        /*01d0*/ 	.word	0x000006c0
        /*01d4*/ 	.word	0x000000ff
        /*01d8*/ 	.word	0x00000088
        /*01dc*/ 	.short	0x0100
        /*01de*/ 	.byte	0x09
	.zero		1


	//   ....[18]....
        /*01e0*/ 	.word	0x00001570
        /*01e4*/ 	.word	0x000000ff
        /*01e8*/ 	.word	0xfffffff8
        /*01ec*/ 	.short	0x010a
        /*01ee*/ 	.byte	0x2b
	.zero		1


	//   ....[19]....
        /*01f0*/ 	.word	0x00001730
        /*01f4*/ 	.word	0x00000003
        /*01f8*/ 	.word	0x00000000
        /*01fc*/ 	.short	0x010a
        /*01fe*/ 	.byte	0x3f
	.zero		1


	//   ....[20]....
        /*0200*/ 	.word	0x00001790
        /*0204*/ 	.word	0x00000003
        /*0208*/ 	.word	0x00000000
        /*020c*/ 	.short	0x010a
        /*020e*/ 	.byte	0x3f
	.zero		1


	//   ....[21]....
        /*0210*/ 	.word	0x00001cb0
        /*0214*/ 	.word	0x000000ff
        /*0218*/ 	.word	0x00000000
        /*021c*/ 	.short	0x010a
        /*021e*/ 	.byte	0x08
	.zero		1


	//   ....[22]....
        /*0220*/ 	.word	0x00001cf0
        /*0224*/ 	.word	0x000000ff
        /*0228*/ 	.word	0x00000000
        /*022c*/ 	.short	0x010a
        /*022e*/ 	.byte	0x08
	.zero		1


	//   ....[23]....
        /*0230*/ 	.word	0x00002110
        /*0234*/ 	.word	0x000000ff
        /*0238*/ 	.word	0x00000000
        /*023c*/ 	.short	0x0101
        /*023e*/ 	.byte	0x08
	.zero		1


	//   ....[24]....
        /*0240*/ 	.word	0x00002210
        /*0244*/ 	.word	0x00000003
        /*0248*/ 	.word	0x00000000
        /*024c*/ 	.short	0x0101
        /*024e*/ 	.byte	0x2e
	.zero		1


	//   ....[25]....
        /*0250*/ 	.word	0x000022e0
        /*0254*/ 	.word	0x000000ff
        /*0258*/ 	.word	0x00000000
        /*025c*/ 	.short	0x0101
        /*025e*/ 	.byte	0x06
	.zero		1


	//   ....[26]....
        /*0260*/ 	.word	0x00002350
        /*0264*/ 	.word	0x000000ff
        /*0268*/ 	.word	0x00000008
        /*026c*/ 	.short	0x010a
        /*026e*/ 	.byte	0x2b
	.zero		1


	//   ....[27]....
        /*0270*/ 	.word	0x000064c0
        /*0274*/ 	.word	0x00000000
        /*0278*/ 	.word	0x00000000
        /*027c*/ 	.short	0x0101
        /*027e*/ 	.byte	0x2e
	.zero		1


	//   ....[28]....
        /*0280*/ 	.word	0x00006db0
        /*0284*/ 	.word	0x0000000b
        /*0288*/ 	.word	0x00000030
        /*028c*/ 	.short	0x010a
        /*028e*/ 	.byte	0x3f
	.zero		1


	//   ....[29]....
        /*0290*/ 	.word	0x00007230
        /*0294*/ 	.word	0x00000006
        /*0298*/ 	.word	0x00000098
        /*029c*/ 	.short	0x0101
        /*029e*/ 	.byte	0x3f
	.zero		1


	//   ....[30]....
        /*02a0*/ 	.word	0x00007950
        /*02a4*/ 	.word	0x00000007
        /*02a8*/ 	.word	0x00000000
        /*02ac*/ 	.short	0x010a
        /*02ae*/ 	.byte	0x3f
	.zero		1


	//   ....[31]....
        /*02b0*/ 	.word	0x000079d0
        /*02b4*/ 	.word	0x00000006
        /*02b8*/ 	.word	0x00000000
        /*02bc*/ 	.short	0x010a
        /*02be*/ 	.byte	0x3f
	.zero		1


	//   ....[32]....
        /*02c0*/ 	.word	0x00007a60
        /*02c4*/ 	.word	0x00000007
        /*02c8*/ 	.word	0x00000000
        /*02cc*/ 	.short	0x010a
        /*02ce*/ 	.byte	0x3f
	.zero		1


	//   ....[33]....
        /*02d0*/ 	.word	0x00007af0
        /*02d4*/ 	.word	0x00000006
        /*02d8*/ 	.word	0x00000000
        /*02dc*/ 	.short	0x010a
        /*02de*/ 	.byte	0x3f
	.zero		1


	//   ....[34]....
        /*02e0*/ 	.word	0x00007b80
        /*02e4*/ 	.word	0x00000007
        /*02e8*/ 	.word	0x00000000
        /*02ec*/ 	.short	0x010a
        /*02ee*/ 	.byte	0x3f
	.zero		1


	//   ....[35]....
        /*02f0*/ 	.word	0x00007c10
        /*02f4*/ 	.word	0x00000005
        /*02f8*/ 	.word	0x00000000
        /*02fc*/ 	.short	0x010a
        /*02fe*/ 	.byte	0x3f
	.zero		1


	//   ....[36]....
        /*0300*/ 	.word	0x00007c80
        /*0304*/ 	.word	0x00000003
        /*0308*/ 	.word	0xfffffff8
        /*030c*/ 	.short	0x010a
        /*030e*/ 	.byte	0x3f
	.zero		1


	//   ....[37]....
        /*0310*/ 	.word	0x00007cd0
        /*0314*/ 	.word	0x00000003
        /*0318*/ 	.word	0x00000000
        /*031c*/ 	.short	0x010a
        /*031e*/ 	.byte	0x3f
	.zero		1


	//   ....[38]....
        /*0320*/ 	.word	0x00007d30
        /*0324*/ 	.word	0x00000004
        /*0328*/ 	.word	0x00000000
        /*032c*/ 	.short	0x010a
        /*032e*/ 	.byte	0x3f
	.zero		1


	//   ....[39]....
        /*0330*/ 	.word	0x00007d90
        /*0334*/ 	.word	0x00000003
        /*0338*/ 	.word	0x00000008
        /*033c*/ 	.short	0x010a
        /*033e*/ 	.byte	0x3f
	.zero		1


	//   ....[40]....
        /*0340*/ 	.word	0x00007e60
        /*0344*/ 	.word	0x0000000b
        /*0348*/ 	.word	0x00000030
        /*034c*/ 	.short	0x010a
        /*034e*/ 	.byte	0x3f
	.zero		1


	//   ....[41]....
        /*0350*/ 	.word	0x00007f30
        /*0354*/ 	.word	0x00000007
        /*0358*/ 	.word	0x00000000
        /*035c*/ 	.short	0x010a
        /*035e*/ 	.byte	0x3f
	.zero		1


	//   ....[42]....
        /*0360*/ 	.word	0x00007f80
        /*0364*/ 	.word	0x00000006
        /*0368*/ 	.word	0x00000000
        /*036c*/ 	.short	0x010a
        /*036e*/ 	.byte	0x3f
	.zero		1


	//   ....[43]....
        /*0370*/ 	.word	0x00007fd0
        /*0374*/ 	.word	0x00000007
        /*0378*/ 	.word	0x00000000
        /*037c*/ 	.short	0x010a
        /*037e*/ 	.byte	0x3f
	.zero		1


	//   ....[44]....
        /*0380*/ 	.word	0x00008020
        /*0384*/ 	.word	0x00000006
        /*0388*/ 	.word	0x00000000
        /*038c*/ 	.short	0x010a
        /*038e*/ 	.byte	0x3f
	.zero		1


	//   ....[45]....
        /*0390*/ 	.word	0x00008070
        /*0394*/ 	.word	0x00000007
        /*0398*/ 	.word	0x00000000
        /*039c*/ 	.short	0x010a
        /*039e*/ 	.byte	0x3f
	.zero		1


	//----- nvinfo : EIATTR_NUM_MBARRIERS
	.align		4
.L_37:
        /*03a0*/ 	.byte	0x03, 0x38
        /*03a2*/ 	.short	0x0012


	//----- nvinfo : EIATTR_EXIT_INSTR_OFFSETS
	.align		4
        /*03a4*/ 	.byte	0x04, 0x1c
        /*03a6*/ 	.short	(.L_39 - .L_38)


	//   ....[0]....
.L_38:
        /*03a8*/ 	.word	0x000011c0


	//   ....[1]....
        /*03ac*/ 	.word	0x00001220


	//   ....[2]....
        /*03b0*/ 	.word	0x00006ae0


	//   ....[3]....
        /*03b4*/ 	.word	0x00006b10


	//   ....[4]....
        /*03b8*/ 	.word	0x00007c60


	//----- nvinfo : EIATTR_MAX_THREADS
	.align		4
.L_39:
        /*03bc*/ 	.byte	0x04, 0x05
        /*03be*/ 	.short	(.L_41 - .L_40)
.L_40:
        /*03c0*/ 	.word	0x00000180
        /*03c4*/ 	.word	0x00000001
        /*03c8*/ 	.word	0x00000001


	//----- nvinfo : EIATTR_CRS_STACK_SIZE
	.align		4
.L_41:
        /*03cc*/ 	.byte	0x04, 0x1e
        /*03ce*/ 	.short	(.L_43 - .L_42)
.L_42:
        /*03d0*/ 	.word	0x00000000


	//----- nvinfo : EIATTR_CBANK_PARAM_SIZE
	.align		4
.L_43:
        /*03d4*/ 	.byte	0x03, 0x19
        /*03d6*/ 	.short	0x0470


	//----- nvinfo : EIATTR_PARAM_CBANK
	.align		4
        /*03d8*/ 	.byte	0x04, 0x0a
        /*03da*/ 	.short	(.L_45 - .L_44)
	.align		4
.L_44:
        /*03dc*/ 	.word	index@(.nv.constant0._ZN7cutlass13device_kernelINS_4gemm6kernel13GemmUniversalIN4cute5tupleIJiiiiEEENS1_10collective13CollectiveMmaINS1_34MainloopSm90TmaGmmaWarpSpecializedILi6ENS5_IJNS4_1CILi1EEESB_SB_EEENS1_32KernelTmaWarpSpecializedPingpongEEENS5_IJNSA_ILi64EEENSA_ILi128EEESG_EEENS_6half_tENS5_IJlSB_lEEESI_SJ_NS4_8TiledMMAINS4_8MMA_AtomIJNS4_4SM904GMMA26MMA_64x128x16_F32F16F16_SSILNSN_5MajorE0ELSP_0ELNSN_7ScaleInE1ELSQ_1EEEEEENS4_6LayoutISC_NS5_IJNSA_ILi0EEESU_SU_EEEEENS5_IJNS4_10UnderscoreESX_SX_EEEEENS4_13SM90_TMA_LOADENS4_14ComposedLayoutINS4_7SwizzleILi3ELi4ELi3EEENS4_18smem_ptr_flag_bitsILi16EEENST_INS5_IJNSA_ILi8EEESF_EEENS5_IJSF_SB_EEEEEEEvNS4_8identityES10_S1A_vS1B_EENS_8epilogue10collective6detail29Sm90TmaWarpSpecializedAdapterINS1E_15DefaultEpilogueISI_SJ_SJ_NS1D_6thread17LinearCombinationISI_Li1EffLNS1I_9ScaleType4KindE0ELNS_15FloatRoundStyleE2ESI_EENS1_15EpilogueDefaultEEEEEvvEEEEvNT_6ParamsE)
        /*03e0*/ 	.short	0x0210
        /*03e2*/ 	.short	0x0470


	//----- nvinfo : EIATTR_SW_WAR
	.align		4
.L_45:
        /*03e4*/ 	.byte	0x04, 0x36
        /*03e6*/ 	.short	(.L_47 - .L_46)
.L_46:
        /*03e8*/ 	.word	0x00000008
.L_47:


//--------------------- .nv.callgraph             --------------------------
	.section	.nv.callgraph,"",@"SHT_CUDA_CALLGRAPH"
	.align	4
	.sectionentsize	8
	.align		4
        /*0000*/ 	.word	0x00000000
	.align		4
        /*0004*/ 	.word	0xffffffff
	.align		4
        /*0008*/ 	.word	index@(_ZN7cutlass13device_kernelINS_4gemm6kernel13GemmUniversalIN4cute5tupleIJiiiiEEENS1_10collective13CollectiveMmaINS1_34MainloopSm90TmaGmmaWarpSpecializedILi6ENS5_IJNS4_1CILi1EEESB_SB_EEENS1_32KernelTmaWarpSpecializedPingpongEEENS5_IJNSA_ILi64EEENSA_ILi128EEESG_EEENS_6half_tENS5_IJlSB_lEEESI_SJ_NS4_8TiledMMAINS4_8MMA_AtomIJNS4_4SM904GMMA26MMA_64x128x16_F32F16F16_SSILNSN_5MajorE0ELSP_0ELNSN_7ScaleInE1ELSQ_1EEEEEENS4_6LayoutISC_NS5_IJNSA_ILi0EEESU_SU_EEEEENS5_IJNS4_10UnderscoreESX_SX_EEEEENS4_13SM90_TMA_LOADENS4_14ComposedLayoutINS4_7SwizzleILi3ELi4ELi3EEENS4_18smem_ptr_flag_bitsILi16EEENST_INS5_IJNSA_ILi8EEESF_EEENS5_IJSF_SB_EEEEEEEvNS4_8identityES10_S1A_vS1B_EENS_8epilogue10collective6detail29Sm90TmaWarpSpecializedAdapterINS1E_15DefaultEpilogueISI_SJ_SJ_NS1D_6thread17LinearCombinationISI_Li1EffLNS1I_9ScaleType4KindE0ELNS_15FloatRoundStyleE2ESI_EENS1_15EpilogueDefaultEEEEEvvEEEEvNT_6ParamsE)
	.align		4
        /*000c*/ 	.word	index@(__assertfail)
	.align		4
        /*0010*/ 	.word	0x00000000
	.align		4
        /*0014*/ 	.word	0xfffffffe
	.align		4
        /*0018*/ 	.word	0x00000000
	.align		4
        /*001c*/ 	.word	0xfffffffd
	.align		4
        /*0020*/ 	.word	0x00000000
	.align		4
        /*0024*/ 	.word	0xfffffffc


//--------------------- .nv.constant4             --------------------------
	.section	.nv.constant4,"a",@progbits
	.align	8
	.align		8
.nv.constant4:
        /*0000*/ 	.dword	__assertfail
	.align		8
        /*0008*/ 	.dword	__unnamed_1
	.align		8
        /*0010*/ 	.dword	_ZN40_INTERNAL_80e28e91_4_k_cu_772cf403_258084cuda3std3__45__cpo5beginE
	.align		8
        /*0018*/ 	.dword	_ZN40_INTERNAL_80e28e91_4_k_cu_772cf403_258084cuda3std3__45__cpo3endE
	.align		8
        /*0020*/ 	.dword	_ZN40_INTERNAL_80e28e91_4_k_cu_772cf403_258084cuda3std3__45__cpo6cbeginE
	.align		8
        /*0028*/ 	.dword	_ZN40_INTERNAL_80e28e91_4_k_cu_772cf403_258084cuda3std3__45__cpo4cendE
	.align		8
        /*0030*/ 	.dword	_ZN40_INTERNAL_80e28e91_4_k_cu_772cf403_258084cuda3std3__442_GLOBAL__N__80e28e91_4_k_cu_772cf403_258086ignoreE
	.align		8
        /*0038*/ 	.dword	_ZN40_INTERNAL_80e28e91_4_k_cu_772cf403_258084cuda3std3__419piecewise_constructE
	.align		8
        /*0040*/ 	.dword	_ZN40_INTERNAL_80e28e91_4_k_cu_772cf403_258084cuda3std3__48in_placeE
	.align		8
        /*0048*/ 	.dword	_ZN40_INTERNAL_80e28e91_4_k_cu_772cf403_258084cuda3std6ranges3__45__cpo4swapE
	.align		8
        /*0050*/ 	.dword	_ZN40_INTERNAL_80e28e91_4_k_cu_772cf403_258084cuda3std6ranges3__45__cpo9iter_moveE
	.align		8
        /*0058*/ 	.dword	_ZN40_INTERNAL_80e28e91_4_k_cu_772cf403_258084cute7productE
	.align		8
        /*0060*/ 	.dword	_ZN40_INTERNAL_80e28e91_4_k_cu_772cf403_258084cute1_E
	.align		8
        /*0068*/ 	.dword	$str$22
	.align		8
        /*0070*/ 	.dword	$str$23


//--------------------- .text._ZN7cutlass13device_kernelINS_4gemm6kernel13GemmUniversalIN4cute5tupleIJiiiiEEENS1_10collective13CollectiveMmaINS1_34MainloopSm90TmaGmmaWarpSpecializedILi6ENS5_IJNS4_1CILi1EEESB_SB_EEENS1_32KernelTmaWarpSpecializedPingpongEEENS5_IJNSA_ILi64EEENSA_ILi128EEESG_EEENS_6half_tENS5_IJlSB_lEEESI_SJ_NS4_8TiledMMAINS4_8MMA_AtomIJNS4_4SM904GMMA26MMA_64x128x16_F32F16F16_SSILNSN_5MajorE0ELSP_0ELNSN_7ScaleInE1ELSQ_1EEEEEENS4_6LayoutISC_NS5_IJNSA_ILi0EEESU_SU_EEEEENS5_IJNS4_10UnderscoreESX_SX_EEEEENS4_13SM90_TMA_LOADENS4_14ComposedLayoutINS4_7SwizzleILi3ELi4ELi3EEENS4_18smem_ptr_flag_bitsILi16EEENST_INS5_IJNSA_ILi8EEESF_EEENS5_IJSF_SB_EEEEEEEvNS4_8identityES10_S1A_vS1B_EENS_8epilogue10collective6detail29Sm90TmaWarpSpecializedAdapterINS1E_15DefaultEpilogueISI_SJ_SJ_NS1D_6thread17LinearCombinationISI_Li1EffLNS1I_9ScaleType4KindE0ELNS_15FloatRoundStyleE2ESI_EENS1_15EpilogueDefaultEEEEEvvEEEEvNT_6ParamsE --------------------------
	.section	.text._ZN7cutlass13device_kernelINS_4gemm6kernel13GemmUniversalIN4cute5tupleIJiiiiEEENS1_10collective13CollectiveMmaINS1_34MainloopSm90TmaGmmaWarpSpecializedILi6ENS5_IJNS4_1CILi1EEESB_SB_EEENS1_32KernelTmaWarpSpecializedPingpongEEENS5_IJNSA_ILi64EEENSA_ILi128EEESG_EEENS_6half_tENS5_IJlSB_lEEESI_SJ_NS4_8TiledMMAINS4_8MMA_AtomIJNS4_4SM904GMMA26MMA_64x128x16_F32F16F16_SSILNSN_5MajorE0ELSP_0ELNSN_7ScaleInE1ELSQ_1EEEEEENS4_6LayoutISC_NS5_IJNSA_ILi0EEESU_SU_EEEEENS5_IJNS4_10UnderscoreESX_SX_EEEEENS4_13SM90_TMA_LOADENS4_14ComposedLayoutINS4_7SwizzleILi3ELi4ELi3EEENS4_18smem_ptr_flag_bitsILi16EEENST_INS5_IJNSA_ILi8EEESF_EEENS5_IJSF_SB_EEEEEEEvNS4_8identityES10_S1A_vS1B_EENS_8epilogue10collective6detail29Sm90TmaWarpSpecializedAdapterINS1E_15DefaultEpilogueISI_SJ_SJ_NS1D_6thread17LinearCombinationISI_Li1EffLNS1I_9ScaleType4KindE0ELNS_15FloatRoundStyleE2ESI_EENS1_15EpilogueDefaultEEEEEvvEEEEvNT_6ParamsE,"ax",@progbits
	.align	128
.text._ZN7cutlass13device_kernelINS_4gemm6kernel13GemmUniversalIN4cute5tupleIJiiiiEEENS1_10collective13CollectiveMmaINS1_34MainloopSm90TmaGmmaWarpSpecializedILi6ENS5_IJNS4_1CILi1EEESB_SB_EEENS1_32KernelTmaWarpSpecializedPingpongEEENS5_IJNSA_ILi64EEENSA_ILi128EEESG_EEENS_6half_tENS5_IJlSB_lEEESI_SJ_NS4_8TiledMMAINS4_8MMA_AtomIJNS4_4SM904GMMA26MMA_64x128x16_F32F16F16_SSILNSN_5MajorE0ELSP_0ELNSN_7ScaleInE1ELSQ_1EEEEEENS4_6LayoutISC_NS5_IJNSA_ILi0EEESU_SU_EEEEENS5_IJNS4_10UnderscoreESX_SX_EEEEENS4_13SM90_TMA_LOADENS4_14ComposedLayoutINS4_7SwizzleILi3ELi4ELi3EEENS4_18smem_ptr_flag_bitsILi16EEENST_INS5_IJNSA_ILi8EEESF_EEENS5_IJSF_SB_EEEEEEEvNS4_8identityES10_S1A_vS1B_EENS_8epilogue10collective6detail29Sm90TmaWarpSpecializedAdapterINS1E_15DefaultEpilogueISI_SJ_SJ_NS1D_6thread17LinearCombinationISI_Li1EffLNS1I_9ScaleType4KindE0ELNS_15FloatRoundStyleE2ESI_EENS1_15EpilogueDefaultEEEEEvvEEEEvNT_6ParamsE:
        .type           _ZN7cutlass13device_kernelINS_4gemm6kernel13GemmUniversalIN4cute5tupleIJiiiiEEENS1_10collective13CollectiveMmaINS1_34MainloopSm90TmaGmmaWarpSpecializedILi6ENS5_IJNS4_1CILi1EEESB_SB_EEENS1_32KernelTmaWarpSpecializedPingpongEEENS5_IJNSA_ILi64EEENSA_ILi128EEESG_EEENS_6half_tENS5_IJlSB_lEEESI_SJ_NS4_8TiledMMAINS4_8MMA_AtomIJNS4_4SM904GMMA26MMA_64x128x16_F32F16F16_SSILNSN_5MajorE0ELSP_0ELNSN_7ScaleInE1ELSQ_1EEEEEENS4_6LayoutISC_NS5_IJNSA_ILi0EEESU_SU_EEEEENS5_IJNS4_10UnderscoreESX_SX_EEEEENS4_13SM90_TMA_LOADENS4_14ComposedLayoutINS4_7SwizzleILi3ELi4ELi3EEENS4_18smem_ptr_flag_bitsILi16EEENST_INS5_IJNSA_ILi8EEESF_EEENS5_IJSF_SB_EEEEEEEvNS4_8identityES10_S1A_vS1B_EENS_8epilogue10collective6detail29Sm90TmaWarpSpecializedAdapterINS1E_15DefaultEpilogueISI_SJ_SJ_NS1D_6thread17LinearCombinationISI_Li1EffLNS1I_9ScaleType4KindE0ELNS_15FloatRoundStyleE2ESI_EENS1_15EpilogueDefaultEEEEEvvEEEEvNT_6ParamsE,@function
        .size           _ZN7cutlass13device_kernelINS_4gemm6kernel13GemmUniversalIN4cute5tupleIJiiiiEEENS1_10collective13CollectiveMmaINS1_34MainloopSm90TmaGmmaWarpSpecializedILi6ENS5_IJNS4_1CILi1EEESB_SB_EEENS1_32KernelTmaWarpSpecializedPingpongEEENS5_IJNSA_ILi64EEENSA_ILi128EEESG_EEENS_6half_tENS5_IJlSB_lEEESI_SJ_NS4_8TiledMMAINS4_8MMA_AtomIJNS4_4SM904GMMA26MMA_64x128x16_F32F16F16_SSILNSN_5MajorE0ELSP_0ELNSN_7ScaleInE1ELSQ_1EEEEEENS4_6LayoutISC_NS5_IJNSA_ILi0EEESU_SU_EEEEENS5_IJNS4_10UnderscoreESX_SX_EEEEENS4_13SM90_TMA_LOADENS4_14ComposedLayoutINS4_7SwizzleILi3ELi4ELi3EEENS4_18smem_ptr_flag_bitsILi16EEENST_INS5_IJNSA_ILi8EEESF_EEENS5_IJSF_SB_EEEEEEEvNS4_8identityES10_S1A_vS1B_EENS_8epilogue10collective6detail29Sm90TmaWarpSpecializedAdapterINS1E_15DefaultEpilogueISI_SJ_SJ_NS1D_6thread17LinearCombinationISI_Li1EffLNS1I_9ScaleType4KindE0ELNS_15FloatRoundStyleE2ESI_EENS1_15EpilogueDefaultEEEEEvvEEEEvNT_6ParamsE,(.L_x_201 - _ZN7cutlass13device_kernelINS_4gemm6kernel13GemmUniversalIN4cute5tupleIJiiiiEEENS1_10collective13CollectiveMmaINS1_34MainloopSm90TmaGmmaWarpSpecializedILi6ENS5_IJNS4_1CILi1EEESB_SB_EEENS1_32KernelTmaWarpSpecializedPingpongEEENS5_IJNSA_ILi64EEENSA_ILi128EEESG_EEENS_6half_tENS5_IJlSB_lEEESI_SJ_NS4_8TiledMMAINS4_8MMA_AtomIJNS4_4SM904GMMA26MMA_64x128x16_F32F16F16_SSILNSN_5MajorE0ELSP_0ELNSN_7ScaleInE1ELSQ_1EEEEEENS4_6LayoutISC_NS5_IJNSA_ILi0EEESU_SU_EEEEENS5_IJNS4_10UnderscoreESX_SX_EEEEENS4_13SM90_TMA_LOADENS4_14ComposedLayoutINS4_7SwizzleILi3ELi4ELi3EEENS4_18smem_ptr_flag_bitsILi16EEENST_INS5_IJNSA_ILi8EEESF_EEENS5_IJSF_SB_EEEEEEEvNS4_8identityES10_S1A_vS1B_EENS_8epilogue10collective6detail29Sm90TmaWarpSpecializedAdapterINS1E_15DefaultEpilogueISI_SJ_SJ_NS1D_6thread17LinearCombinationISI_Li1EffLNS1I_9ScaleType4KindE0ELNS_15FloatRoundStyleE2ESI_EENS1_15EpilogueDefaultEEEEEvvEEEEvNT_6ParamsE)
        .other          _ZN7cutlass13device_kernelINS_4gemm6kernel13GemmUniversalIN4cute5tupleIJiiiiEEENS1_10collective13CollectiveMmaINS1_34MainloopSm90TmaGmmaWarpSpecializedILi6ENS5_IJNS4_1CILi1EEESB_SB_EEENS1_32KernelTmaWarpSpecializedPingpongEEENS5_IJNSA_ILi64EEENSA_ILi128EEESG_EEENS_6half_tENS5_IJlSB_lEEESI_SJ_NS4_8TiledMMAINS4_8MMA_AtomIJNS4_4SM904GMMA26MMA_64x128x16_F32F16F16_SSILNSN_5MajorE0ELSP_0ELNSN_7ScaleInE1ELSQ_1EEEEEENS4_6LayoutISC_NS5_IJNSA_ILi0EEESU_SU_EEEEENS5_IJNS4_10UnderscoreESX_SX_EEEEENS4_13SM90_TMA_LOADENS4_14ComposedLayoutINS4_7SwizzleILi3ELi4ELi3EEENS4_18smem_ptr_flag_bitsILi16EEENST_INS5_IJNSA_ILi8EEESF_EEENS5_IJSF_SB_EEEEEEEvNS4_8identityES10_S1A_vS1B_EENS_8epilogue10collective6detail29Sm90TmaWarpSpecializedAdapterINS1E_15DefaultEpilogueISI_SJ_SJ_NS1D_6thread17LinearCombinationISI_Li1EffLNS1I_9ScaleType4KindE0ELNS_15FloatRoundStyleE2ESI_EENS1_15EpilogueDefaultEEEEEvvEEEEvNT_6ParamsE,@"STO_CUDA_ENTRY STV_DEFAULT"
_ZN7cutlass13device_kernelINS_4gemm6kernel13GemmUniversalIN4cute5tupleIJiiiiEEENS1_10collective13CollectiveMmaINS1_34MainloopSm90TmaGmmaWarpSpecializedILi6ENS5_IJNS4_1CILi1EEESB_SB_EEENS1_32KernelTmaWarpSpecializedPingpongEEENS5_IJNSA_ILi64EEENSA_ILi128EEESG_EEENS_6half_tENS5_IJlSB_lEEESI_SJ_NS4_8TiledMMAINS4_8MMA_AtomIJNS4_4SM904GMMA26MMA_64x128x16_F32F16F16_SSILNSN_5MajorE0ELSP_0ELNSN_7ScaleInE1ELSQ_1EEEEEENS4_6LayoutISC_NS5_IJNSA_ILi0EEESU_SU_EEEEENS5_IJNS4_10UnderscoreESX_SX_EEEEENS4_13SM90_TMA_LOADENS4_14ComposedLayoutINS4_7SwizzleILi3ELi4ELi3EEENS4_18smem_ptr_flag_bitsILi16EEENST_INS5_IJNSA_ILi8EEESF_EEENS5_IJSF_SB_EEEEEEEvNS4_8identityES10_S1A_vS1B_EENS_8epilogue10collective6detail29Sm90TmaWarpSpecializedAdapterINS1E_15DefaultEpilogueISI_SJ_SJ_NS1D_6thread17LinearCombinationISI_Li1EffLNS1I_9ScaleType4KindE0ELNS_15FloatRoundStyleE2ESI_EENS1_15EpilogueDefaultEEEEEvvEEEEvNT_6ParamsE:
[----:B------:R-:W0:Y:S02]  /*0000*/  LDC R1, c[0x0][0x28] ;  /* 0x00000a00ff017b82 */ /* 0x000e240000000800 */
[----:B0-----:R-:W-:Y:S01]  /*0010*/  VIADD R1, R1, 0xfffffff8 ;  /* 0xfffffff801017836 */ /* 0x001fe20000000000 */
[----:B------:R-:W0:Y:S01]  /*0020*/  S2R R4, SR_TID.X ;  /* 0x0000000000047919 */ /* 0x000e220000002100 */
[----:B------:R-:W-:Y:S01]  /*0030*/  ELECT P0, URZ, PT ;  /* 0x00000000003f782f */ /* 0x000fe20003800000 */
[----:B------:R-:W-:Y:S01]  /*0040*/  BSSY B0, `(.L_x_0) ;  /* 0x000000f000007945 */ /* 0x000fe20003800000 */
[--C-:B0-----:R-:W-:Y:S02]  /*0050*/  SHF.R.U32.HI R0, RZ, 0x5, R4.reuse ;  /* 0x00000005ff007819 */ /* 0x101fe40000011604 */
[----:B------:R-:W-:-:S03]  /*0060*/  SHF.R.U32.HI R5, RZ, 0x7, R4 ;  /* 0x00000007ff057819 */ /* 0x000fc60000011604 */
[----:B------:R-:W0:Y:S04]  /*0070*/  SHFL.IDX PT, R2, R0, RZ, 0x1f ;  /* 0x00001fff00027589 */ /* 0x000e2800000e0000 */
[----:B------:R1:W2:Y:S01]  /*0080*/  SHFL.IDX PT, R7, R5, RZ, 0x1f ;  /* 0x00001fff05077589 */ /* 0x0002a200000e0000 */
[----:B0-----:R-:W-:-:S13]  /*0090*/  ISETP.NE.OR P0, PT, R2, RZ, !P0 ;  /* 0x000000ff0200720c */ /* 0x001fda0004705670 */
[----:B-12---:R-:W-:Y:S05]  /*00a0*/  @P0 BRA `(.L_x_1) ;  /* 0x0000000000200947 */ /* 0x006fea0003800000 */
[----:B------:R-:W-:Y:S02]  /*00b0*/  ULDC.64 UR4, c[0x0][0x198] ;  /* 0x0000660000047ab9 */ /* 0x000fe40000000a00 */
[----:B------:R-:W-:Y:S02]  /*00c0*/  UIADD3 UR6, UP0, UR4, 0xf0, URZ ;  /* 0x000000f004067890 */ /* 0x000fe4000ff1e03f */
[----:B------:R-:W-:Y:S02]  /*00d0*/  UIADD3 UR4, UP1, UR4, 0x1f0, URZ ;  /* 0x000001f004047890 */ /* 0x000fe4000ff3e03f */
[----:B------:R-:W-:Y:S02]  /*00e0*/  UIADD3.X UR7, URZ, UR5, URZ, UP0, !UPT ;  /* 0x000000053f077290 */ /* 0x000fe400087fe43f */
[----:B------:R-:W-:-:S07]  /*00f0*/  UIADD3.X UR5, URZ, UR5, URZ, UP1, !UPT ;  /* 0x000000053f057290 */ /* 0x000fce0008ffe43f */
[----:B------:R0:W-:Y:S02]  /*0100*/  UTMACCTL.PF [UR6] ;  /* 0x00000000060079b9 */ /* 0x0001e40008040000 */
[----:B------:R0:W-:Y:S02]  /*0110*/  UTMACCTL.PF [UR4] ;  /* 0x00000000040079b9 */ /* 0x0001e40008040000 */
[----:B0-----:R-:W-:Y:S01]  /*0120*/  NOP ;  /* 0x0000000000007918 */ /* 0x001fe20000000000 */
.L_x_1:
[----:B------:R-:W-:Y:S05]  /*0130*/  BSYNC B0 ;  /* 0x0000000000007941 */ /* 0x000fea0003800000 */
.L_x_0:
[----:B------:R-:W0:Y:S02]  /*0140*/  SHFL.IDX PT, R3, R0, RZ, 0x1f ;  /* 0x00001fff00037589 */ /* 0x000e2400000e0000 */
[----:B0-----:R-:W-:-:S13]  /*0150*/  ISETP.NE.AND P0, PT, R3, RZ, PT ;  /* 0x000000ff0300720c */ /* 0x001fda0003f05270 */
[----:B------:R-:W-:Y:S05]  /*0160*/  @P0 BRA `(.L_x_2) ;  /* 0x0000000000680947 */ /* 0x000fea0003800000 */
[----:B------:R-:W0:Y:S01]  /*0170*/  S2UR UR8, SR_CgaCtaId ;  /* 0x00000000000879c3 */ /* 0x000e220000008800 */
[----:B------:R-:W-:Y:S01]  /*0180*/  UMOV UR4, 0x400 ;  /* 0x0000040000047882 */ /* 0x000fe20000000000 */
[----:B------:R-:W-:Y:S01]  /*0190*/  UMOV UR5, 0x1 ;  /* 0x0000000100057882 */ /* 0x000fe20000000000 */
[----:B------:R-:W-:Y:S01]  /*01a0*/  UMOV UR6, 0x80 ;  /* 0x0000008000067882 */ /* 0x000fe20000000000 */
[----:B------:R-:W-:Y:S01]  /*01b0*/  ELECT P0, URZ, PT ;  /* 0x00000000003f782f */ /* 0x000fe20003800000 */
[----:B------:R-:W-:-:S04]  /*01c0*/  UIADD3 UR6, -UR6, 0x100000, URZ ;  /* 0x0010000006067890 */ /* 0x000fc8000fffe13f */
[----:B------:R-:W-:Y:S02]  /*01d0*/  USHF.L.U32 UR7, UR6, 0xb, URZ ;  /* 0x0000000b06077899 */ /* 0x000fe4000800063f */
[----:B------:R-:W-:Y:S02]  /*01e0*/  USHF.L.U32 UR6, UR6, 0x1, URZ ;  /* 0x0000000106067899 */ /* 0x000fe4000800063f */
[----:B0-----:R-:W-:Y:S02]  /*01f0*/  ULEA UR8, UR8, UR4, 0x18 ;  /* 0x0000000408087291 */ /* 0x001fe4000f8ec03f */
[----:B------:R-:W-:-:S04]  /*0200*/  UIADD3 UR4, -UR5, 0x100000, URZ ;  /* 0x0010000005047890 */ /* 0x000fc8000fffe13f */
[----:B------:R-:W-:Y:S02]  /*0210*/  USHF.L.U32 UR5, UR4, 0xb, URZ ;  /* 0x0000000b04057899 */ /* 0x000fe4000800063f */
[----:B------:R-:W-:Y:S01]  /*0220*/  USHF.L.U32 UR4, UR4, 0x1, URZ ;  /* 0x0000000104047899 */ /* 0x000fe2000800063f */
[----:B------:R-:W0:Y:S11]  /*0230*/  FENCE.VIEW.ASYNC.S ;  /* 0x00000000000073c6 */ /* 0x000e360000000000 */
[----:B0-----:R0:W1:Y:S01]  /*0240*/  SYNCS.EXCH.64 URZ, [UR8], UR4 ;  /* 0x00000004083f75b2 */ /* 0x0010620008000100 */
[----:B------:R0:W2:Y:S01]  /*0250*/  SYNCS.EXCH.64 URZ, [UR8+0x30], UR6 ;  /* 0x00003006083f75b2 */ /* 0x0000a20008000100 */
[----:B------:R0:W3:Y:S01]  /*0260*/  SYNCS.EXCH.64 URZ, [UR8+0x8], UR4 ;  /* 0x00000804083f75b2 */ /* 0x0000e20008000100 */
[----:B------:R0:W4:Y:S01]  /*0270*/  SYNCS.EXCH.64 URZ, [UR8+0x38], UR6 ;  /* 0x00003806083f75b2 */ /* 0x0001220008000100 */
[----:B------:R0:W0:Y:S01]  /*0280*/  SYNCS.EXCH.64 URZ, [UR8+0x10], UR4 ;  /* 0x00001004083f75b2 */ /* 0x0000220008000100 */
[----:B------:R0:W0:Y:S01]  /*0290*/  SYNCS.EXCH.64 URZ, [UR8+0x40], UR6 ;  /* 0x00004006083f75b2 */ /* 0x0000220008000100 */
[----:B------:R0:W0:Y:S01]  /*02a0*/  SYNCS.EXCH.64 URZ, [UR8+0x18], UR4 ;  /* 0x00001804083f75b2 */ /* 0x0000220008000100 */
[----:B------:R0:W0:Y:S01]  /*02b0*/  SYNCS.EXCH.64 URZ, [UR8+0x48], UR6 ;  /* 0x00004806083f75b2 */ /* 0x0000220008000100 */
[----:B------:R0:W0:Y:S01]  /*02c0*/  SYNCS.EXCH.64 URZ, [UR8+0x20], UR4 ;  /* 0x00002004083f75b2 */ /* 0x0000220008000100 */
[----:B------:R0:W0:Y:S01]  /*02d0*/  SYNCS.EXCH.64 URZ, [UR8+0x50], UR6 ;  /* 0x00005006083f75b2 */ /* 0x0000220008000100 */
[----:B------:R0:W0:Y:S01]  /*02e0*/  SYNCS.EXCH.64 URZ, [UR8+0x28], UR4 ;  /* 0x00002804083f75b2 */ /* 0x0000220008000100 */
[----:B------:R0:W0:Y:S01]  /*02f0*/  SYNCS.EXCH.64 URZ, [UR8+0x58], UR6 ;  /* 0x00005806083f75b2 */ /* 0x0000220008000100 */
[----:B------:R-:W-:Y:S01]  /*0300*/  NOP ;  /* 0x0000000000007918 */ /* 0x000fe20000000000 */
.L_x_2:
[----:B------:R-:W5:Y:S01]  /*0310*/  SHFL.IDX PT, R6, R0, RZ, 0x1f ;  /* 0x00001fff00067589 */ /* 0x000f6200000e0000 */
[----:B------:R-:W-:Y:S01]  /*0320*/  ELECT P0, URZ, PT ;  /* 0x00000000003f782f */ /* 0x000fe20003800000 */
[----:B------:R-:W-:Y:S01]  /*0330*/  NOP ;  /* 0x0000000000007918 */ /* 0x000fe20000000000 */
[----:B------:R-:W-:Y:S01]  /*0340*/  ELECT P1, URZ, PT ;  /* 0x00000000003f782f */ /* 0x000fe20003820000 */
[----:B------:R-:W1:Y:S01]  /*0350*/  SHFL.IDX PT, R3, R0, RZ, 0x1f ;  /* 0x00001fff00037589 */ /* 0x000e6200000e0000 */
[----:B0-----:R-:W-:Y:S01]  /*0360*/  UMOV UR4, 0x20 ;  /* 0x0000002000047882 */ /* 0x001fe20000000000 */
[----:B------:R-:W-:Y:S01]  /*0370*/  UMOV UR11, 0x80 ;  /* 0x00000080000b7882 */ /* 0x000fe20000000000 */
[----:B------:R-:W-:Y:S01]  /*0380*/  NOP ;  /* 0x0000000000007918 */ /* 0x000fe20000000000 */
[----:B------:R-:W0:Y:S01]  /*0390*/  SHFL.IDX PT, R5, R5, RZ, 0x1f ;  /* 0x00001fff05057589 */ /* 0x000e2200000e0000 */
[C---:B------:R-:W-:Y:S01]  /*03a0*/  VIADD R31, R7.reuse, 0xffffffff ;  /* 0xffffffff071f7836 */ /* 0x040fe20000000000 */
[----:B------:R-:W-:Y:S01]  /*03b0*/  ULDC.64 UR36, c[0x0][0x208] ;  /* 0x0000820000247ab9 */ /* 0x000fe20000000a00 */
[----:B------:R-:W-:-:S03]  /*03c0*/  ISETP.NE.AND P2, PT, R7, RZ, PT ;  /* 0x000000ff0700720c */ /* 0x000fc60003f45270 */
[----:B------:R-:W-:Y:S02]  /*03d0*/  ISETP.GE.U32.AND P3, PT, R31, 0x2, PT ;  /* 0x000000021f00780c */ /* 0x000fe40003f66070 */
[----:B-----5:R-:W-:Y:S02]  /*03e0*/  ISETP.NE.OR P0, PT, R6, RZ, !P0 ;  /* 0x000000ff0600720c */ /* 0x020fe40004705670 */
[----:B-1----:R-:W-:Y:S02]  /*03f0*/  ISETP.NE.OR P1, PT, R3, RZ, !P1 ;  /* 0x000000ff0300720c */ /* 0x002fe40004f25670 */
[----:B------:R-:W-:Y:S02]  /*0400*/  SHF.R.S32.HI R3, RZ, 0x1f, R2 ;  /* 0x0000001fff037819 */ /* 0x000fe40000011402 */
[----:B0-----:R-:W-:Y:S02]  /*0410*/  R2UR UR43, R5 ;  /* 0x00000000052b72ca */ /* 0x001fe400000e0000 */
[----:B------:R-:W-:-:S05]  /*0420*/  LEA.HI R3, R3, R2, RZ, 0x2 ;  /* 0x0000000203037211 */ /* 0x000fca00078f10ff */
[----:B------:R-:W-:Y:S01]  /*0430*/  VOTEU.ALL UP0, P0 ;  /* 0x00000000003f7886 */ /* 0x000fe20000000000 */
[----:B------:R-:W-:Y:S01]  /*0440*/  LOP3.LUT R3, R3, 0xfffffffc, RZ, 0xc0, !PT ;  /* 0xfffffffc03037812 */ /* 0x000fe200078ec0ff */
[----:B------:R-:W-:-:S03]  /*0450*/  VOTEU.ALL UP1, P1 ;  /* 0x00000000003f7886 */ /* 0x000fc60000820000 */
[----:B------:R-:W0:Y:S01]  /*0460*/  @!UP0 S2UR UR7, SR_CgaCtaId ;  /* 0x00000000000789c3 */ /* 0x000e220000008800 */
[----:B------:R-:W-:Y:S01]  /*0470*/  @!UP0 UMOV UR6, 0x400 ;  /* 0x0000040000068882 */ /* 0x000fe20000000000 */
[----:B------:R-:W-:-:S04]  /*0480*/  @!UP0 UIADD3 UR4, -UR4, 0x100000, URZ ;  /* 0x0010000004048890 */ /* 0x000fc8000fffe13f */
[----:B------:R-:W-:Y:S02]  /*0490*/  @!UP0 USHF.L.U32 UR5, UR4, 0xb, URZ ;  /* 0x0000000b04058899 */ /* 0x000fe4000800063f */
[----:B------:R-:W-:Y:S01]  /*04a0*/  @!UP0 USHF.L.U32 UR4, UR4, 0x1, URZ ;  /* 0x0000000104048899 */ /* 0x000fe2000800063f */
[----:B------:R-:W-:Y:S01]  /*04b0*/  IMAD.IADD R14, R2, 0x1, -R3 ;  /* 0x00000001020e7824 */ /* 0x000fe200078e0a03 */
[----:B------:R-:W-:Y:S01]  /*04c0*/  @!UP1 UMOV UR9, 0x400 ;  /* 0x0000040000099882 */ /* 0x000fe20000000000 */
[----:B------:R-:W-:Y:S01]  /*04d0*/  VOTEU.ALL UP2, P1 ;  /* 0x00000000003f7886 */ /* 0x000fe20000840000 */
[----:B------:R-:W-:Y:S01]  /*04e0*/  VOTEU.ALL UP3, P1 ;  /* 0x00000000003f7886 */ /* 0x000fe20000860000 */
[----:B------:R-:W-:Y:S01]  /*04f0*/  VOTEU.ALL UP4, P1 ;  /* 0x00000000003f7886 */ /* 0x000fe20000880000 */
[----:B------:R-:W1:Y:S01]  /*0500*/  @!UP1 S2UR UR10, SR_CgaCtaId ;  /* 0x00000000000a99c3 */ /* 0x000e620000008800 */
[----:B------:R-:W-:Y:S01]  /*0510*/  VOTEU.ALL UP5, P1 ;  /* 0x00000000003f7886 */ /* 0x000fe200008a0000 */
[----:B------:R-:W-:-:S04]  /*0520*/  SHF.R.S32.HI R3, RZ, 0x1f, R4 ;  /* 0x0000001fff037819 */ /* 0x000fc80000011404 */
[----:B------:R-:W-:-:S04]  /*0530*/  LEA.HI R3, R3, R4, RZ, 0x7 ;  /* 0x0000000403037211 */ /* 0x000fc800078f38ff */
[----:B------:R-:W-:-:S05]  /*0540*/  LOP3.LUT R3, R3, 0xffffff80, RZ, 0xc0, !PT ;  /* 0xffffff8003037812 */ /* 0x000fca00078ec0ff */
[----:B------:R-:W-:Y:S01]  /*0550*/  IMAD.IADD R5, R4, 0x1, -R3 ;  /* 0x0000000104057824 */ /* 0x000fe200078e0a03 */
[----:B0-----:R-:W-:Y:S02]  /*0560*/  @!UP0 ULEA UR8, UR7, UR6, 0x18 ;  /* 0x0000000607088291 */ /* 0x001fe4000f8ec03f */
[----:B------:R-:W-:-:S04]  /*0570*/  @!UP1 UIADD3 UR6, -UR11, 0x100000, URZ ;  /* 0x001000000b069890 */ /* 0x000fc8000fffe13f */
[----:B------:R-:W-:Y:S02]  /*0580*/  @!UP1 USHF.L.U32 UR7, UR6, 0xb, URZ ;  /* 0x0000000b06079899 */ /* 0x000fe4000800063f */
[----:B------:R-:W-:Y:S01]  /*0590*/  @!UP1 USHF.L.U32 UR6, UR6, 0x1, URZ ;  /* 0x0000000106069899 */ /* 0x000fe2000800063f */
[----:B------:R-:W-:Y:S01]  /*05a0*/  VOTEU.ALL UP0, P0 ;  /* 0x00000000003f7886 */ /* 0x000fe20000000000 */
[----:B-1----:R-:W-:Y:S01]  /*05b0*/  @!UP1 ULEA UR9, UR10, UR9, 0x18 ;  /* 0x000000090a099291 */ /* 0x002fe2000f8ec03f */
[----:B------:R-:W-:Y:S02]  /*05c0*/  VOTEU.ALL UP1, P0 ;  /* 0x00000000003f7886 */ /* 0x000fe40000020000 */
[----:B------:R-:W-:Y:S01]  /*05d0*/  ULDC.64 UR10, c[0x0][0x598] ;  /* 0x00016600000a7ab9 */ /* 0x000fe20000000a00 */
[----:B------:R-:W-:Y:S01]  /*05e0*/  ISETP.NE.AND P0, PT, R14, 0x3, PT ;  /* 0x000000030e00780c */ /* 0x000fe20003f05270 */
[----:B------:R-:W0:Y:S02]  /*05f0*/  FENCE.VIEW.ASYNC.S ;  /* 0x00000000000073c6 */ /* 0x000e240000000000 */
[----:B0-----:R0:W2:Y:S01]  /*0600*/  @!UP0 SYNCS.EXCH.64 URZ, [UR8+0x90], UR4 ;  /* 0x00009004083f85b2 */ /* 0x0010a20008000100 */
[----:B------:R-:W-:-:S02]  /*0610*/  ISETP.NE.U32.AND P1, PT, RZ, UR10, PT ;  /* 0x0000000aff007c0c */ /* 0x000fc4000bf25070 */
[----:B------:R-:W-:Y:S02]  /*0620*/  ISETP.EQ.OR P0, PT, R14, RZ, !P0 ;  /* 0x000000ff0e00720c */ /* 0x000fe40004702670 */
[----:B------:R-:W-:Y:S02]  /*0630*/  ISETP.NE.AND.EX P1, PT, RZ, UR11, PT, P1 ;  /* 0x0000000bff007c0c */ /* 0x000fe4000bf25310 */
[----:B------:R-:W-:-:S04]  /*0640*/  ISETP.EQ.AND P0, PT, R7, RZ, P0 ;  /* 0x000000ff0700720c */ /* 0x000fc80000702270 */
[----:B------:R-:W-:-:S04]  /*0650*/  SEL R23, RZ, 0x1, !P0 ;  /* 0x00000001ff177807 */ /* 0x000fc80004000000 */
[----:B------:R-:W-:Y:S01]  /*0660*/  SEL R23, R23, 0x2, P3 ;  /* 0x0000000217177807 */ /* 0x000fe20001800000 */
[----:B------:R0:W2:Y:S01]  /*0670*/  @!UP1 SYNCS.EXCH.64 URZ, [UR8+0x98], UR4 ;  /* 0x00009804083f95b2 */ /* 0x0000a20008000100 */
[----:B------:R-:W-:Y:S01]  /*0680*/  NOP ;  /* 0x0000000000007918 */ /* 0x000fe20000000000 */
[----:B------:R0:W2:Y:S01]  /*0690*/  @!UP2 SYNCS.EXCH.64 URZ, [UR9+0x70], UR6 ;  /* 0x00007006093fa5b2 */ /* 0x0000a20008000100 */
[----:B------:R0:W2:Y:S01]  /*06a0*/  @!UP3 SYNCS.EXCH.64 URZ, [UR9+0x78], UR6 ;  /* 0x00007806093fb5b2 */ /* 0x0000a20008000100 */
[----:B------:R0:W2:Y:S01]  /*06b0*/  @!UP4 SYNCS.EXCH.64 URZ, [UR9+0x80], UR6 ;  /* 0x00008006093fc5b2 */ /* 0x0000a20008000100 */
[----:B------:R0:W2:Y:S01]  /*06c0*/  @!UP5 SYNCS.EXCH.64 URZ, [UR9+0x88], UR6 ;  /* 0x00008806093fd5b2 */ /* 0x0000a20008000100 */
[----:B------:R-:W-:Y:S01]  /*06d0*/  NOP ;  /* 0x0000000000007918 */ /* 0x000fe20000000000 */
[----:B--234-:R-:W-:Y:S06]  /*06e0*/  BAR.SYNC.DEFER_BLOCKING 0x0 ;  /* 0x0000000000007b1d */ /* 0x01cfec0000010000 */
[----:B0-----:R-:W-:Y:S05]  /*06f0*/  @!P1 BRA `(.L_x_3) ;  /* 0x00000000001c9947 */ /* 0x001fea0003800000 */
[----:B------:R-:W0:Y:S02]  /*0700*/  LDC.64 R2, c[0x0][0x598] ;  /* 0x00016600ff027b82 */ /* 0x000e240000000a00 */
[----:B0-----:R-:W2:Y:S02]  /*0710*/  LDG.E.64 R2, desc[UR36][R2.64] ;  /* 0x0000002402027981 */ /* 0x001ea4000c1e1b00 */
[----:B--2---:R-:W-:-:S04]  /*0720*/  ISETP.NE.U32.AND P0, PT, R2, RZ, PT ;  /* 0x000000ff0200720c */ /* 0x004fc80003f05070 */
[----:B------:R-:W-:-:S13]  /*0730*/  ISETP.NE.AND.EX P0, PT, R3, RZ, PT, P0 ;  /* 0x000000ff0300720c */ /* 0x000fda0003f05300 */
[----:B------:R-:W-:Y:S05]  /*0740*/  @!P0 BRA `(.L_x_3) ;  /* 0x0000000000088947 */ /* 0x000fea0003800000 */
[----:B------:R1:W5:Y:S01]  /*0750*/  LD.E R88, desc[UR36][R2.64] ;  /* 0x0000002402587980 */ /* 0x000362000c101900 */
[----:B------:R-:W-:Y:S05]  /*0760*/  BRA `(.L_x_4) ;  /* 0x0000000000247947 */ /* 0x000fea0003800000 */
.L_x_3:
[----:B------:R-:W-:Y:S02]  /*0770*/  ULDC.64 UR4, c[0x0][0x588] ;  /* 0x0001620000047ab9 */ /* 0x000fe40000000a00 */
[----:B------:R-:W-:-:S04]  /*0780*/  ISETP.NE.U32.AND P0, PT, RZ, UR4, PT ;  /* 0x00000004ff007c0c */ /* 0x000fc8000bf05070 */
[----:B------:R-:W-:-:S13]  /*0790*/  ISETP.NE.AND.EX P0, PT, RZ, UR5, PT, P0 ;  /* 0x00000005ff007c0c */ /* 0x000fda000bf05300 */
[----:B------:R-:W-:Y:S05]  /*07a0*/  @!P0 BRA `(.L_x_5) ;  /* 0x00000000000c8947 */ /* 0x000fea0003800000 */
[----:B------:R-:W0:Y:S02]  /*07b0*/  LDC.64 R88, c[0x0][0x588] ;  /* 0x00016200ff587b82 */ /* 0x000e240000000a00 */
[----:B0-----:R0:W5:Y:S01]  /*07c0*/  LDG.E R88, desc[UR36][R88.64] ;  /* 0x0000002458587981 */ /* 0x001162000c1e1900 */
[----:B------:R-:W-:Y:S05]  /*07d0*/  BRA `(.L_x_4) ;  /* 0x0000000000087947 */ /* 0x000fea0003800000 */
.L_x_5:
[----:B------:R-:W-:Y:S02]  /*07e0*/  ULDC UR4, c[0x0][0x580] ;  /* 0x0001600000047ab9 */ /* 0x000fe40000000800 */
[----:B------:R-:W-:-:S07]  /*07f0*/  IMAD.U32 R88, RZ, RZ, UR4 ;  /* 0x00000004ff587e24 */ /* 0x000fce000f8e00ff */
.L_x_4:
[----:B------:R-:W-:Y:S02]  /*0800*/  ULDC.64 UR4, c[0x0][0x5a0] ;  /* 0x0001680000047ab9 */ /* 0x000fe40000000a00 */
[----:B------:R-:W-:-:S04]  /*0810*/  ISETP.NE.U32.AND P0, PT, RZ, UR4, PT ;  /* 0x00000004ff007c0c */ /* 0x000fc8000bf05070 */
[----:B------:R-:W-:-:S13]  /*0820*/  ISETP.NE.AND.EX P0, PT, RZ, UR5, PT, P0 ;  /* 0x00000005ff007c0c */ /* 0x000fda000bf05300 */
[----:B------:R-:W-:Y:S05]  /*0830*/  @!P0 BRA `(.L_x_6) ;  /* 0x00000000001c8947 */ /* 0x000fea0003800000 */
[----:B-1----:R-:W1:Y:S02]  /*0840*/  LDC.64 R2, c[0x0][0x5a0] ;  /* 0x00016800ff027b82 */ /* 0x002e640000000a00 */
[----:B-1----:R-:W2:Y:S02]  /*0850*/  LDG.E.64 R2, desc[UR36][R2.64] ;  /* 0x0000002402027981 */ /* 0x002ea4000c1e1b00 */
[----:B--2---:R-:W-:-:S04]  /*0860*/  ISETP.NE.U32.AND P0, PT, R2, RZ, PT ;  /* 0x000000ff0200720c */ /* 0x004fc80003f05070 */
[----:B------:R-:W-:-:S13]  /*0870*/  ISETP.NE.AND.EX P0, PT, R3, RZ, PT, P0 ;  /* 0x000000ff0300720c */ /* 0x000fda0003f05300 */
[----:B------:R-:W-:Y:S05]  /*0880*/  @!P0 BRA `(.L_x_6) ;  /* 0x0000000000088947 */ /* 0x000fea0003800000 */
[----:B0-----:R2:W5:Y:S01]  /*0890*/  LD.E R89, desc[UR36][R2.64] ;  /* 0x0000002402597980 */ /* 0x001562000c101900 */
[----:B------:R-:W-:Y:S05]  /*08a0*/  BRA `(.L_x_7) ;  /* 0x0000000000247947 */ /* 0x000fea0003800000 */
.L_x_6:
[----:B------:R-:W-:Y:S02]  /*08b0*/  ULDC.64 UR4, c[0x0][0x590] ;  /* 0x0001640000047ab9 */ /* 0x000fe40000000a00 */
[----:B------:R-:W-:-:S04]  /*08c0*/  ISETP.NE.U32.AND P0, PT, RZ, UR4, PT ;  /* 0x00000004ff007c0c */ /* 0x000fc8000bf05070 */
[----:B------:R-:W-:-:S13]  /*08d0*/  ISETP.NE.AND.EX P0, PT, RZ, UR5, PT, P0 ;  /* 0x00000005ff007c0c */ /* 0x000fda000bf05300 */
[----:B------:R-:W-:Y:S05]  /*08e0*/  @!P0 BRA `(.L_x_8) ;  /* 0x00000000000c8947 */ /* 0x000fea0003800000 */
[----:B-1----:R-:W0:Y:S02]  /*08f0*/  LDC.64 R2, c[0x0][0x590] ;  /* 0x00016400ff027b82 */ /* 0x002e240000000a00 */
[----:B0-----:R0:W5:Y:S01]  /*0900*/  LDG.E R89, desc[UR36][R2.64] ;  /* 0x0000002402597981 */ /* 0x001162000c1e1900 */
[----:B------:R-:W-:Y:S05]  /*0910*/  BRA `(.L_x_7) ;  /* 0x0000000000087947 */ /* 0x000fea0003800000 */
.L_x_8:
[----:B------:R-:W-:Y:S02]  /*0920*/  ULDC UR4, c[0x0][0x584] ;  /* 0x0001610000047ab9 */ /* 0x000fe40000000800 */
[----:B0-----:R-:W-:-:S07]  /*0930*/  IMAD.U32 R89, RZ, RZ, UR4 ;  /* 0x00000004ff597e24 */ /* 0x001fce000f8e00ff */
.L_x_7:
[----:B012---:R-:W0:Y:S01]  /*0940*/  LDC R2, c[0x0][0x65c] ;  /* 0x00019700ff027b82 */ /* 0x007e220000000800 */
[----:B------:R-:W1:Y:S01]  /*0950*/  S2R R15, SR_CTAID.Y ;  /* 0x00000000000f7919 */ /* 0x000e620000002600 */
[----:B------:R-:W-:Y:S01]  /*0960*/  ULDC UR6, c[0x0][0x28c] ;  /* 0x0000a30000067ab9 */ /* 0x000fe20000000800 */
[----:B------:R-:W-:Y:S01]  /*0970*/  ISETP.NE.AND P0, PT, R7, 0x2, PT ;  /* 0x000000020700780c */ /* 0x000fe20003f05270 */
[----:B------:R-:W-:Y:S01]  /*0980*/  UIADD3 UR6, UR6, 0x7f, URZ ;  /* 0x0000007f06067890 */ /* 0x000fe2000fffe03f */
[----:B------:R-:W2:Y:S01]  /*0990*/  S2R R6, SR_CTAID.X ;  /* 0x0000000000067919 */ /* 0x000ea20000002500 */
[----:B------:R-:W-:Y:S01]  /*09a0*/  UMOV UR38, URZ ;  /* 0x0000003f00267c82 */ /* 0x000fe20008000000 */
[----:B------:R-:W-:Y:S01]  /*09b0*/  UMOV UR39, URZ ;  /* 0x0000003f00277c82 */ /* 0x000fe20008000000 */
[----:B------:R-:W-:Y:S01]  /*09c0*/  USHF.R.S32.HI UR7, URZ, 0x1f, UR6 ;  /* 0x0000001f3f077899 */ /* 0x000fe20008011406 */
[----:B------:R-:W-:-:S03]  /*09d0*/  ULDC.64 UR8, c[0x0][0x650] ;  /* 0x0001940000087ab9 */ /* 0x000fc60000000a00 */
[----:B------:R-:W-:-:S04]  /*09e0*/  ULEA.HI UR7, UR7, UR6, URZ, 0x7 ;  /* 0x0000000607077291 */ /* 0x000fc8000f8f383f */
[----:B------:R-:W-:Y:S01]  /*09f0*/  USHF.R.S32.HI UR40, URZ, 0x7, UR7 ;  /* 0x000000073f287899 */ /* 0x000fe20008011407 */
[----:B0-----:R-:W-:-:S13]  /*0a00*/  ISETP.NE.AND P1, PT, R2, 0x1, PT ;  /* 0x000000010200780c */ /* 0x001fda0003f25270 */
[----:B------:R-:W2:Y:S01]  /*0a10*/  @P1 LDC R17, c[0x0][0x10] ;  /* 0x00000400ff111b82 */ /* 0x000ea20000000800 */
[----:B-1----:R-:W-:Y:S02]  /*0a20*/  @P1 IMAD.MOV.U32 R8, RZ, RZ, R15 ;  /* 0x000000ffff081224 */ /* 0x002fe400078e000f */
[----:B------:R-:W-:Y:S02]  /*0a30*/  @P1 IMAD.MOV.U32 R9, RZ, RZ, RZ ;  /* 0x000000ffff091224 */ /* 0x000fe400078e00ff */
[----:B------:R-:W-:-:S03]  /*0a40*/  @P1 IMAD.MOV.U32 R7, RZ, RZ, RZ ;  /* 0x000000ffff071224 */ /* 0x000fc600078e00ff */
[----:B------:R-:W0:Y:S01]  /*0a50*/  @!P1 LDC R3, c[0x0][0xc] ;  /* 0x00000300ff039b82 */ /* 0x000e220000000800 */
[----:B------:R-:W-:Y:S01]  /*0a60*/  ULDC UR4, c[0x0][0xc] ;  /* 0x0000030000047ab9 */ /* 0x000fe20000000800 */
[----:B------:R-:W-:Y:S02]  /*0a70*/  ULDC UR5, c[0x0][0x10] ;  /* 0x0000040000057ab9 */ /* 0x000fe40000000800 */
[----:B------:R-:W-:-:S04]  /*0a80*/  UIMAD.WIDE.U32 UR4, UR4, UR5, URZ ;  /* 0x00000005040472a5 */ /* 0x000fc8000f8e003f */
[----:B------:R-:W1:Y:S01]  /*0a90*/  LDC R0, c[0x0][0x14] ;  /* 0x00000500ff007b82 */ /* 0x000e620000000800 */
[----:B--2---:R-:W-:-:S04]  /*0aa0*/  @P1 IMAD.WIDE.U32 R16, R6, R17, R8 ;  /* 0x0000001106101225 */ /* 0x004fc800078e0008 */
[----:B------:R-:W-:Y:S02]  /*0ab0*/  @P1 IMAD.IADD R17, R17, 0x1, R7 ;  /* 0x0000000111111824 */ /* 0x000fe400078e0207 */
[----:B------:R-:W-:Y:S02]  /*0ac0*/  IMAD.MOV.U32 R7, RZ, RZ, RZ ;  /* 0x000000ffff077224 */ /* 0x000fe400078e00ff */
[----:B0-----:R-:W-:-:S04]  /*0ad0*/  @!P1 IMAD.WIDE.U32 R8, R3, R15, R6 ;  /* 0x0000000f03089225 */ /* 0x001fc800078e0006 */
[----:B------:R-:W-:Y:S02]  /*0ae0*/  @!P1 IMAD.MOV.U32 R16, RZ, RZ, R8 ;  /* 0x000000ffff109224 */ /* 0x000fe400078e0008 */
[----:B-1----:R-:W-:-:S04]  /*0af0*/  IMAD.WIDE.U32 R10, R0, UR4, RZ ;  /* 0x00000004000a7c25 */ /* 0x002fc8000f8e00ff */
[----:B------:R-:W-:Y:S01]  /*0b00*/  IMAD R3, R0, UR5, RZ ;  /* 0x0000000500037c24 */ /* 0x000fe2000f8e02ff */
[----:B------:R0:W-:Y:S01]  /*0b10*/  STL.64 [R1], R10 ;  /* 0x0000000a01007387 */ /* 0x0001e20000100a00 */
[----:B------:R-:W-:Y:S02]  /*0b20*/  @!P1 IMAD.MOV.U32 R17, RZ, RZ, R9 ;  /* 0x000000ffff119224 */ /* 0x000fe400078e0009 */
[----:B------:R-:W-:Y:S01]  /*0b30*/  IMAD.IADD R0, R11, 0x1, R3 ;  /* 0x000000010b007824 */ /* 0x000fe200078e0203 */
[----:B------:R-:W-:Y:S06]  /*0b40*/  @P0 BRA `(.L_x_9) ;  /* 0x0000000000200947 */ /* 0x000fec0003800000 */
[----:B------:R-:W-:Y:S01]  /*0b50*/  UISETP.GE.U32.AND UP0, UPT, UR40, 0x6, UPT ;  /* 0x000000062800788c */ /* 0x000fe2000bf06070 */
[----:B------:R-:W-:Y:S01]  /*0b60*/  IADD3 R16, P0, R16, R10, RZ ;  /* 0x0000000a10107210 */ /* 0x000fe20007f1e0ff */
[----:B------:R-:W-:Y:S01]  /*0b70*/  UIMAD.WIDE.U32 UR4, UR40, -0x55555555, URZ ;  /* 0xaaaaaaab280478a5 */ /* 0x000fe2000f8e003f */
[----:B------:R-:W-:-:S03]  /*0b80*/  UMOV UR39, URZ ;  /* 0x0000003f00277c82 */ /* 0x000fc60008000000 */
[----:B------:R-:W-:Y:S01]  /*0b90*/  USHF.R.U32.HI UR4, URZ, 0x2, UR5 ;  /* 0x000000023f047899 */ /* 0x000fe20008011605 */
[----:B------:R-:W-:-:S03]  /*0ba0*/  IMAD.X R17, R0, 0x1, R17, P0 ;  /* 0x0000000100117824 */ /* 0x000fc600000e0611 */
[----:B------:R-:W-:Y:S02]  /*0bb0*/  UIMAD UR38, UR4, -0x6, UR40 ;  /* 0xfffffffa042678a4 */ /* 0x000fe4000f8e0228 */
[----:B------:R-:W-:-:S12]  /*0bc0*/  @UP0 ULOP3.LUT UR39, UR4, 0x1, URZ, 0xc0, !UPT ;  /* 0x0000000104270892 */ /* 0x000fd8000f8ec03f */
.L_x_9:
[----:B------:R-:W-:Y:S01]  /*0bd0*/  ISETP.GE.U32.AND P0, PT, R16, UR8, PT ;  /* 0x0000000810007c0c */ /* 0x000fe2000bf06070 */
[----:B------:R-:W-:Y:S01]  /*0be0*/  IMAD.MOV.U32 R22, RZ, RZ, -0x1 ;  /* 0xffffffffff167424 */ /* 0x000fe200078e00ff */
[----:B------:R-:W-:Y:S01]  /*0bf0*/  PRMT R3, RZ, 0x7610, R3 ;  /* 0x00007610ff037816 */ /* 0x000fe20000000003 */
[----:B------:R-:W-:Y:S01]  /*0c00*/  IMAD.MOV.U32 R18, RZ, RZ, -0x1 ;  /* 0xffffffffff127424 */ /* 0x000fe200078e00ff */
[----:B------:R-:W-:Y:S01]  /*0c10*/  ISETP.GE.U32.AND.EX P0, PT, R17, UR9, PT, P0 ;  /* 0x0000000911007c0c */ /* 0x000fe2000bf06100 */
[----:B------:R-:W-:-:S12]  /*0c20*/  IMAD.MOV.U32 R19, RZ, RZ, -0x1 ;  /* 0xffffffffff137424 */ /* 0x000fd800078e00ff */
[----:B------:R-:W-:Y:S05]  /*0c30*/  @P0 BRA `(.L_x_10) ;  /* 0x0000000400580947 */ /* 0x000fea0003800000 */
[----:B------:R-:W1:Y:S01]  /*0c40*/  LDC.64 R20, c[0x0][0x628] ;  /* 0x00018a00ff147b82 */ /* 0x000e620000000a00 */
[----:B------:R-:W-:Y:S02]  /*0c50*/  IMAD.MOV.U32 R8, RZ, RZ, R16 ;  /* 0x000000ffff087224 */ /* 0x000fe400078e0010 */
[----:B------:R-:W-:-:S05]  /*0c60*/  IMAD.MOV.U32 R9, RZ, RZ, R17 ;  /* 0x000000ffff097224 */ /* 0x000fca00078e0011 */
[----:B------:R-:W2:Y:S08]  /*0c70*/  LDC R18, c[0x0][0x630] ;  /* 0x00018c00ff127b82 */ /* 0x000eb00000000800 */
[----:B------:R-:W3:Y:S01]  /*0c80*/  LDC.64 R24, c[0x0][0x620] ;  /* 0x00018800ff187b82 */ /* 0x000ee20000000a00 */
[----:B-1----:R-:W-:-:S04]  /*0c90*/  ISETP.NE.U32.AND P0, PT, R20, RZ, PT ;  /* 0x000000ff1400720c */ /* 0x002fc80003f05070 */
[----:B------:R-:W-:-:S13]  /*0ca0*/  ISETP.NE.AND.EX P0, PT, R21, RZ, PT, P0 ;  /* 0x000000ff1500720c */ /* 0x000fda0003f05300 */
[----:B--23--:R-:W-:Y:S05]  /*0cb0*/  @!P0 BRA `(.L_x_11) ;  /* 0x0000000000288947 */ /* 0x00cfea0003800000 */
[----:B------:R-:W1:Y:S02]  /*0cc0*/  LDC R3, c[0x0][0x634] ;  /* 0x00018d00ff037b82 */ /* 0x000e640000000800 */
[----:B-1----:R-:W-:-:S05]  /*0cd0*/  IADD3 R3, P0, R16, R3, RZ ;  /* 0x0000000310037210 */ /* 0x002fca0007f1e0ff */
[----:B------:R-:W-:-:S04]  /*0ce0*/  IMAD.X R19, RZ, RZ, R17, P0 ;  /* 0x000000ffff137224 */ /* 0x000fc800000e0611 */
[----:B------:R-:W-:-:S04]  /*0cf0*/  IMAD.WIDE.U32 R8, R19, R20, RZ ;  /* 0x0000001413087225 */ /* 0x000fc800078e00ff */
[----:B0-----:R-:W-:-:S04]  /*0d00*/  IMAD.WIDE.U32 R10, P0, R3, R21, R8 ;  /* 0x00000015030a7225 */ /* 0x001fc80007800008 */
[----:B------:R-:W-:-:S04]  /*0d10*/  IMAD.WIDE.U32 R8, R3, R20, RZ ;  /* 0x0000001403087225 */ /* 0x000fc800078e00ff */
[----:B------:R-:W-:Y:S01]  /*0d20*/  IMAD.X R13, RZ, RZ, RZ, P0 ;  /* 0x000000ffff0d7224 */ /* 0x000fe200000e06ff */
[----:B------:R-:W-:Y:S01]  /*0d30*/  IADD3 RZ, P0, R9, R10, RZ ;  /* 0x0000000a09ff7210 */ /* 0x000fe20007f1e0ff */
[----:B------:R-:W-:-:S04]  /*0d40*/  IMAD.MOV.U32 R12, RZ, RZ, R11 ;  /* 0x000000ffff0c7224 */ /* 0x000fc800078e000b */
[----:B------:R-:W-:-:S08]  /*0d50*/  IMAD.WIDE.U32.X R8, R19, R21, R12, P0 ;  /* 0x0000001513087225 */ /* 0x000fd000000e040c */
.L_x_11:
[-CC-:B------:R-:W-:Y:S01]  /*0d60*/  SHF.R.U64 R30, R8, R18.reuse, R9.reuse ;  /* 0x00000012081e7219 */ /* 0x180fe20000001209 */
[----:B------:R-:W1:Y:S01]  /*0d70*/  LDC R12, c[0x0][0x618] ;  /* 0x00018600ff0c7b82 */ /* 0x000e620000000800 */
[----:B------:R-:W-:Y:S01]  /*0d80*/  SHF.R.U32.HI R7, RZ, R18, R9 ;  /* 0x00000012ff077219 */ /* 0x000fe20000011609 */
[----:B------:R-:W-:Y:S01]  /*0d90*/  ULDC UR4, c[0x0][0x150] ;  /* 0x0000540000047ab9 */ /* 0x000fe20000000800 */
[----:B0-----:R-:W-:Y:S02]  /*0da0*/  IADD3 R11, P0, RZ, -R30, RZ ;  /* 0x8000001eff0b7210 */ /* 0x001fe40007f1e0ff */
[----:B------:R-:W-:-:S03]  /*0db0*/  I2FP.F32.U32 R3, R6 ;  /* 0x0000000600037245 */ /* 0x000fc60000201000 */
[----:B------:R-:W0:Y:S01]  /*0dc0*/  LDC.64 R26, c[0x0][0x640] ;  /* 0x00019000ff1a7b82 */ /* 0x000e220000000a00 */
[----:B------:R-:W-:Y:S02]  /*0dd0*/  IMAD.X R13, RZ, RZ, ~R7, P0 ;  /* 0x000000ffff0d7224 */ /* 0x000fe400000e0e07 */
[----:B------:R-:W-:Y:S01]  /*0de0*/  FMUL R3, R3, UR4 ;  /* 0x0000000403037c20 */ /* 0x000fe20008400000 */
[----:B------:R-:W-:Y:S01]  /*0df0*/  IMAD.WIDE.U32 R8, R11, R24, R16 ;  /* 0x000000180b087225 */ /* 0x000fe200078e0010 */
[----:B------:R-:W-:-:S03]  /*0e00*/  ULDC UR4, c[0x0][0x154] ;  /* 0x0000550000047ab9 */ /* 0x000fc60000000800 */
[----:B------:R-:W-:Y:S01]  /*0e10*/  IMAD R10, R13, R24, RZ ;  /* 0x000000180d0a7224 */ /* 0x000fe200078e02ff */
[----:B------:R-:W2:Y:S01]  /*0e20*/  LDC R7, c[0x0][0x144] ;  /* 0x00005100ff077b82 */ /* 0x000ea20000000800 */
[----:B------:R-:W3:Y:S02]  /*0e30*/  F2I.U32.TRUNC.NTZ R3, R3 ;  /* 0x0000000300037305 */ /* 0x000ee4000020f000 */
[----:B------:R-:W-:-:S04]  /*0e40*/  IMAD R11, R11, R25, R10 ;  /* 0x000000190b0b7224 */ /* 0x000fc800078e020a */
[----:B------:R-:W-:Y:S01]  /*0e50*/  IMAD.IADD R9, R9, 0x1, R11 ;  /* 0x0000000109097824 */ /* 0x000fe200078e020b */
[----:B------:R-:W4:Y:S01]  /*0e60*/  LDC R18, c[0x0][0x608] ;  /* 0x00018200ff127b82 */ /* 0x000f220000000800 */
[----:B------:R-:W-:-:S03]  /*0e70*/  IMAD.MOV.U32 R11, RZ, RZ, -0x1 ;  /* 0xffffffffff0b7424 */ /* 0x000fc600078e00ff */
[-C--:B-1----:R-:W-:Y:S02]  /*0e80*/  SHF.R.U64 R22, R8, R12.reuse, R9 ;  /* 0x0000000c08167219 */ /* 0x082fe40000001209 */
[----:B------:R-:W-:Y:S02]  /*0e90*/  I2FP.F32.U32 R8, R15 ;  /* 0x0000000f00087245 */ /* 0x000fe40000201000 */
[----:B------:R-:W1:Y:S01]  /*0ea0*/  LDC R24, c[0x0][0x658] ;  /* 0x00019600ff187b82 */ /* 0x000e620000000800 */
[----:B0-----:R-:W-:Y:S01]  /*0eb0*/  ISETP.NE.U32.AND P0, PT, R26, RZ, PT ;  /* 0x000000ff1a00720c */ /* 0x001fe20003f05070 */
[----:B---3--:R-:W-:Y:S01]  /*0ec0*/  IMAD.MOV R10, RZ, RZ, -R3 ;  /* 0x000000ffff0a7224 */ /* 0x008fe200078e0a03 */
[----:B------:R-:W-:Y:S01]  /*0ed0*/  SHF.R.U32.HI R9, RZ, R12, R9 ;  /* 0x0000000cff097219 */ /* 0x000fe20000011609 */
[----:B------:R-:W-:Y:S01]  /*0ee0*/  FMUL R8, R8, UR4 ;  /* 0x0000000408087c20 */ /* 0x000fe20008400000 */
[----:B------:R-:W-:-:S03]  /*0ef0*/  ISETP.NE.AND.EX P0, PT, R27, RZ, PT, P0 ;  /* 0x000000ff1b00720c */ /* 0x000fc60003f05300 */
[----:B------:R-:W0:Y:S01]  /*0f00*/  LDC R20, c[0x0][0x148] ;  /* 0x00005200ff147b82 */ /* 0x000e220000000800 */
[----:B--2---:R-:W-:-:S07]  /*0f10*/  IMAD R3, R7, R10, R6 ;  /* 0x0000000a07037224 */ /* 0x004fce00078e0206 */
[----:B------:R-:W2:Y:S01]  /*0f20*/  LDC R21, c[0x0][0x600] ;  /* 0x00018000ff157b82 */ /* 0x000ea20000000800 */
[-CC-:B----4-:R-:W-:Y:S02]  /*0f30*/  SHF.R.U64 R32, R22, R18.reuse, R9.reuse ;  /* 0x0000001216207219 */ /* 0x190fe40000001209 */
[----:B------:R-:W-:Y:S01]  /*0f40*/  SHF.R.U32.HI R7, RZ, R18, R9 ;  /* 0x00000012ff077219 */ /* 0x000fe20000011609 */
[----:B------:R-:W-:Y:S01]  /*0f50*/  IMAD.MOV.U32 R9, RZ, RZ, 0x1 ;  /* 0x00000001ff097424 */ /* 0x000fe200078e00ff */
[----:B------:R3:W4:Y:S03]  /*0f60*/  F2I.U32.TRUNC.NTZ R18, R8 ;  /* 0x0000000800127305 */ /* 0x000726000020f000 */
[----:B------:R-:W0:Y:S01]  /*0f70*/  LDC R25, c[0x0][0x648] ;  /* 0x00019200ff197b82 */ /* 0x000e220000000800 */
[-C--:B-1----:R-:W-:Y:S02]  /*0f80*/  SHF.L.U32 R6, R11, R24.reuse, RZ ;  /* 0x000000180b067219 */ /* 0x082fe400000006ff */
[----:B------:R-:W-:-:S02]  /*0f90*/  SHF.R.U64 R34, R32, R24, R7 ;  /* 0x0000001820227219 */ /* 0x000fc40000001207 */
[----:B------:R-:W-:Y:S02]  /*0fa0*/  LOP3.LUT R13, RZ, R6, RZ, 0x33, !PT ;  /* 0x00000006ff0d7212 */ /* 0x000fe400078e33ff */
[-C--:B------:R-:W-:Y:S01]  /*0fb0*/  SHF.R.U32.HI R7, RZ, R24.reuse, R7 ;  /* 0x00000018ff077219 */ /* 0x080fe20000011607 */
[----:B------:R-:W1:Y:S01]  /*0fc0*/  LDC R29, c[0x0][0x638] ;  /* 0x00018e00ff1d7b82 */ /* 0x000e620000000800 */
[----:B------:R-:W-:Y:S01]  /*0fd0*/  SHF.L.U32 R12, R9, R24, RZ ;  /* 0x00000018090c7219 */ /* 0x000fe200000006ff */
[----:B------:R-:W-:-:S06]  /*0fe0*/  IMAD.MOV.U32 R6, RZ, RZ, R34 ;  /* 0x000000ffff067224 */ /* 0x000fcc00078e0022 */
[----:B------:R-:W0:Y:S01]  /*0ff0*/  LDC R28, c[0x0][0x610] ;  /* 0x00018400ff1c7b82 */ /* 0x000e220000000800 */
[----:B---34-:R-:W-:Y:S05]  /*1000*/  @!P0 BRA `(.L_x_12) ;  /* 0x0000000000288947 */ /* 0x018fea0003800000 */
[----:B------:R-:W3:Y:S02]  /*1010*/  LDC R11, c[0x0][0x64c] ;  /* 0x00019300ff0b7b82 */ /* 0x000ee40000000800 */
[----:B---3--:R-:W-:-:S05]  /*1020*/  IADD3 R11, P0, R34, R11, RZ ;  /* 0x0000000b220b7210 */ /* 0x008fca0007f1e0ff */
[----:B------:R-:W-:-:S04]  /*1030*/  IMAD.X R19, RZ, RZ, R7, P0 ;  /* 0x000000ffff137224 */ /* 0x000fc800000e0607 */
[----:B------:R-:W-:-:S04]  /*1040*/  IMAD.WIDE.U32 R6, R19, R26, RZ ;  /* 0x0000001a13067225 */ /* 0x000fc800078e00ff */
[----:B------:R-:W-:-:S04]  /*1050*/  IMAD.WIDE.U32 R8, P0, R11, R27, R6 ;  /* 0x0000001b0b087225 */ /* 0x000fc80007800006 */
[----:B------:R-:W-:-:S04]  /*1060*/  IMAD.WIDE.U32 R6, R11, R26, RZ ;  /* 0x0000001a0b067225 */ /* 0x000fc800078e00ff */
[----:B------:R-:W-:Y:S01]  /*1070*/  IMAD.X R11, RZ, RZ, RZ, P0 ;  /* 0x000000ffff0b7224 */ /* 0x000fe200000e06ff */
[----:B------:R-:W-:Y:S01]  /*1080*/  IADD3 RZ, P0, R7, R8, RZ ;  /* 0x0000000807ff7210 */ /* 0x000fe20007f1e0ff */
[----:B------:R-:W-:-:S04]  /*1090*/  IMAD.MOV.U32 R10, RZ, RZ, R9 ;  /* 0x000000ffff0a7224 */ /* 0x000fc800078e0009 */
[----:B------:R-:W-:-:S08]  /*10a0*/  IMAD.WIDE.U32.X R6, R19, R27, R10, P0 ;  /* 0x0000001b13067225 */ /* 0x000fd000000e040a */
.L_x_12:
[----:B0-----:R-:W-:Y:S01]  /*10b0*/  SHF.R.U64 R6, R6, R25, R7 ;  /* 0x0000001906067219 */ /* 0x001fe20000001207 */
[----:B--2---:R-:W-:Y:S01]  /*10c0*/  VIADD R7, R21, 0xffffffff ;  /* 0xffffffff15077836 */ /* 0x004fe20000000000 */
[----:B------:R-:W-:Y:S01]  /*10d0*/  LOP3.LUT R13, R32, R13, RZ, 0xc0, !PT ;  /* 0x0000000d200d7212 */ /* 0x000fe200078ec0ff */
[----:B------:R-:W-:Y:S02]  /*10e0*/  IMAD.MOV R18, RZ, RZ, -R18 ;  /* 0x000000ffff127224 */ /* 0x000fe400078e0a12 */
[----:B------:R-:W-:Y:S01]  /*10f0*/  IMAD.MOV R8, RZ, RZ, -R6 ;  /* 0x000000ffff087224 */ /* 0x000fe200078e0a06 */
[----:B------:R-:W-:Y:S01]  /*1100*/  LOP3.LUT R7, R22, R7, RZ, 0xc0, !PT ;  /* 0x0000000716077212 */ /* 0x000fe200078ec0ff */
[----:B------:R-:W-:Y:S02]  /*1110*/  IMAD R12, R12, R6, R13 ;  /* 0x000000060c0c7224 */ /* 0x000fe400078e020d */
[----:B------:R-:W-:Y:S02]  /*1120*/  @P1 IMAD R3, R20, R18, R15 ;  /* 0x0000001214031224 */ /* 0x000fe400078e020f */
[----:B-1----:R-:W-:-:S02]  /*1130*/  IMAD R6, R8, R29, R34 ;  /* 0x0000001d08067224 */ /* 0x002fc400078e0222 */
[----:B------:R-:W-:Y:S02]  /*1140*/  IMAD R22, R12, R28, R3 ;  /* 0x0000001c0c167224 */ /* 0x000fe400078e0203 */
[----:B------:R-:W-:Y:S02]  /*1150*/  IMAD R7, R6, R21, R7 ;  /* 0x0000001506077224 */ /* 0x000fe400078e0207 */
[----:B------:R-:W-:Y:S02]  /*1160*/  IMAD.MOV.U32 R3, RZ, RZ, 0x1 ;  /* 0x00000001ff037424 */ /* 0x000fe400078e00ff */
[----:B------:R-:W-:Y:S01]  /*1170*/  IMAD.MOV.U32 R19, RZ, RZ, R30 ;  /* 0x000000ffff137224 */ /* 0x000fe200078e001e */
[----:B------:R-:W-:Y:S02]  /*1180*/  SEL R18, R7, R22, !P1 ;  /* 0x0000001607127207 */ /* 0x000fe40004800000 */
[----:B------:R-:W-:-:S07]  /*1190*/  SEL R22, R22, R7, !P1 ;  /* 0x0000000716167207 */ /* 0x000fce0004800000 */
.L_x_10:
[----:B------:R-:W-:Y:S05]  /*11a0*/  @!P2 BRA `(.L_x_13) ;  /* 0x000000580050a947 */ /* 0x000fea0003800000 */
[----:B------:R-:W-:-:S13]  /*11b0*/  ISETP.GT.U32.AND P0, PT, R31, 0x1, PT ;  /* 0x000000011f00780c */ /* 0x000fda0003f04070 */
[----:B------:R-:W-:Y:S05]  /*11c0*/  @P0 EXIT ;  /* 0x000000000000094d */ /* 0x000fea0003800000 */
.L_x_14:
[----:B------:R-:W-:-:S08]  /*11d0*/  NOP ;  /* 0x0000000000007918 */ /* 0x000fd00000000000 */
[----:B------:R-:W1:Y:S02]  /*11e0*/  USETMAXREG.TRY_ALLOC.CTAPOOL UP0, 0xe8 ;  /* 0x000000e8000079c8 */ /* 0x000e640008000600 */
[----:B-1----:R-:W-:-:S13]  /*11f0*/  PLOP3.LUT P0, PT, PT, PT, UP0, 0x80, 0x0 ;  /* 0x000000000000781c */ /* 0x002fda0003f0f008 */
[----:B------:R-:W-:Y:S05]  /*1200*/  @!P0 BRA `(.L_x_14) ;  /* 0xfffffffc00f08947 */ /* 0x000fea000383ffff */
[----:B------:R-:W-:-:S13]  /*1210*/  LOP3.LUT P0, RZ, R3, 0xff, RZ, 0xc0, !PT ;  /* 0x000000ff03ff7812 */ /* 0x000fda000780c0ff */
[----:B------:R-:W-:Y:S05]  /*1220*/  @!P0 EXIT ;  /* 0x000000000000894d */ /* 0x000fea0003800000 */
[----:B------:R-:W2:Y:S01]  /*1230*/  LDL.64 R8, [R1] ;  /* 0x0000000001087983 */ /* 0x000ea20000100a00 */
[----:B------:R-:W-:Y:S01]  /*1240*/  SHF.R.S32.HI R4, RZ, 0x1f, R5 ;  /* 0x0000001fff047819 */ /* 0x000fe20000011405 */
[----:B------:R-:W1:Y:S01]  /*1250*/  S2UR UR4, SR_CgaCtaId ;  /* 0x00000000000479c3 */ /* 0x000e620000008800 */
[----:B------:R-:W-:Y:S01]  /*1260*/  UISETP.LT.AND UP0, UPT, UR40, 0x1, UPT ;  /* 0x000000012800788c */ /* 0x000fe2000bf01270 */
[----:B------:R-:W-:Y:S01]  /*1270*/  LOP3.LUT R102, R23, 0x1, RZ, 0xfc, !PT ;  /* 0x0000000117667812 */ /* 0x000fe200078efcff */
[----:B------:R-:W-:Y:S01]  /*1280*/  UIADD3 UR5, UR43, -0x1, URZ ;  /* 0xffffffff2b057890 */ /* 0x000fe2000fffe03f */
[CC--:B------:R-:W-:Y:S01]  /*1290*/  LEA.HI R3, R4.reuse, R5.reuse, RZ, 0x2 ;  /* 0x0000000504037211 */ /* 0x0c0fe200078f10ff */
[----:B------:R-:W-:Y:S01]  /*12a0*/  USEL UR42, UR40, 0x1, UP0 ;  /* 0x00000001282a7887 */ /* 0x000fe20008000000 */
[----:B------:R-:W-:Y:S01]  /*12b0*/  LEA.HI R4, R4, R5, RZ, 0x5 ;  /* 0x0000000504047211 */ /* 0x000fe200078f28ff */
[----:B------:R-:W-:Y:S01]  /*12c0*/  UMOV UR41, 0x400 ;  /* 0x0000040000297882 */ /* 0x000fe20000000000 */
[--C-:B------:R-:W-:Y:S01]  /*12d0*/  SHF.R.S32.HI R90, RZ, 0x2, R3.reuse ;  /* 0x00000002ff5a7819 */ /* 0x100fe20000011403 */
[----:B------:R-:W3:Y:S01]  /*12e0*/  LDC R96, c[0x0][0x658] ;  /* 0x00019600ff607b82 */ /* 0x000ee20000000800 */
[----:B------:R-:W-:Y:S01]  /*12f0*/  SHF.R.S32.HI R7, RZ, 0x1f, R3 ;  /* 0x0000001fff077819 */ /* 0x000fe20000011403 */
[----:B------:R-:W-:Y:S01]  /*1300*/  UISETP.NE.AND UP0, UPT, UR5, URZ, UPT ;  /* 0x0000003f0500728c */ /* 0x000fe2000bf05270 */
[----:B------:R-:W-:Y:S01]  /*1310*/  LOP3.LUT R6, R3, 0xfffffffc, RZ, 0xc0, !PT ;  /* 0xfffffffc03067812 */ /* 0x000fe200078ec0ff */
[----:B------:R-:W-:Y:S01]  /*1320*/  ULDC UR6, c[0x0][0x284] ;  /* 0x0000a10000067ab9 */ /* 0x000fe20000000800 */
[----:B------:R-:W-:Y:S01]  /*1330*/  LEA.HI R7, R7, R90, RZ, 0x3 ;  /* 0x0000005a07077211 */ /* 0x000fe200078f18ff */
[----:B------:R-:W-:Y:S01]  /*1340*/  USHF.L.U32 UR45, UR40, 0x1, URZ ;  /* 0x00000001282d7899 */ /* 0x000fe2000800063f */
[----:B------:R-:W-:Y:S01]  /*1350*/  SHF.R.S32.HI R3, RZ, 0x5, R4 ;  /* 0x00000005ff037819 */ /* 0x000fe20000011404 */
[----:B------:R-:W4:Y:S01]  /*1360*/  LDC.64 R94, c[0x0][0x5c8] ;  /* 0x00017200ff5e7b82 */ /* 0x000f220000000a00 */
[----:B------:R-:W-:Y:S01]  /*1370*/  LOP3.LUT R7, R7, 0xfffffff8, RZ, 0xc0, !PT ;  /* 0xfffffff807077812 */ /* 0x000fe200078ec0ff */
[----:B------:R-:W-:Y:S01]  /*1380*/  IMAD.IADD R6, R5, 0x1, -R6 ;  /* 0x0000000105067824 */ /* 0x000fe200078e0a06 */
[----:B------:R-:W-:Y:S01]  /*1390*/  UIADD3 UR42, -UR42, UR40, URZ ;  /* 0x000000282a2a7290 */ /* 0x000fe2000fffe13f */
[----:B------:R-:W-:-:S02]  /*13a0*/  IMAD.MOV.U32 R5, RZ, RZ, 0x1 ;  /* 0x00000001ff057424 */ /* 0x000fc400078e00ff */
[----:B------:R-:W-:Y:S01]  /*13b0*/  IMAD.IADD R90, R90, 0x1, -R7 ;  /* 0x000000015a5a7824 */ /* 0x000fe200078e0a07 */
[----:B-1----:R-:W-:Y:S01]  /*13c0*/  ULEA UR41, UR4, UR41, 0x18 ;  /* 0x0000002904297291 */ /* 0x002fe2000f8ec03f */
[----:B------:R-:W1:Y:S01]  /*13d0*/  LDC R97, c[0x0][0x288] ;  /* 0x0000a200ff617b82 */ /* 0x000e620000000800 */
[----:B------:R-:W-:Y:S01]  /*13e0*/  USHF.L.U32 UR4, UR5, 0x3, URZ ;  /* 0x0000000305047899 */ /* 0x000fe2000800063f */
[--C-:B------:R-:W-:Y:S01]  /*13f0*/  IMAD R101, R3, -0x10, -R90.reuse ;  /* 0xfffffff003657824 */ /* 0x100fe200078e0a5a */
[--C-:B------:R-:W-:Y:S01]  /*1400*/  SHF.R.S32.HI R91, RZ, 0x1f, R90.reuse ;  /* 0x0000001fff5b7819 */ /* 0x100fe2000001145a */
[----:B------:R-:W-:Y:S01]  /*1410*/  USEL UR5, URZ, 0x1, UP0 ;  /* 0x000000013f057887 */ /* 0x000fe20008000000 */
[----:B------:R-:W-:Y:S01]  /*1420*/  IMAD.SHL.U32 R92, R6, 0x2, RZ ;  /* 0x00000002065c7824 */ /* 0x000fe200078e00ff */
[----:B------:R-:W-:Y:S01]  /*1430*/  UIADD3 UR46, UR41, 0x70, URZ ;  /* 0x00000070292e7890 */ /* 0x000fe2000fffe03f */
[----:B------:R-:W-:Y:S01]  /*1440*/  VIADD R101, R101, UR6 ;  /* 0x0000000665657c36 */ /* 0x000fe20008000000 */
[----:B------:R-:W0:Y:S01]  /*1450*/  LDC R99, c[0x0][0x600] ;  /* 0x00018000ff637b82 */ /* 0x000e220000000800 */
[----:B------:R-:W-:Y:S01]  /*1460*/  IMAD.WIDE R90, R3, 0x10, R90 ;  /* 0x00000010035a7825 */ /* 0x000fe200078e025a */
[----:B------:R-:W-:Y:S01]  /*1470*/  ULOP3.LUT UR4, UR4, 0x8, URZ, 0xc0, !UPT ;  /* 0x0000000804047892 */ /* 0x000fe2000f8ec03f */
[----:B------:R-:W-:Y:S01]  /*1480*/  SHF.R.S32.HI R93, RZ, 0x1f, R92 ;  /* 0x0000001fff5d7819 */ /* 0x000fe2000001145c */
[----:B------:R-:W-:Y:S01]  /*1490*/  ULEA UR43, UR43, UR46, 0x3 ;  /* 0x0000002e2b2b7291 */ /* 0x000fe2000f8e183f */
[----:B------:R-:W-:Y:S01]  /*14a0*/  IMAD.MOV.U32 R3, RZ, RZ, -0x1 ;  /* 0xffffffffff037424 */ /* 0x000fe200078e00ff */
[----:B------:R-:W-:Y:S01]  /*14b0*/  ULOP3.LUT UR47, UR4, 0x8, URZ, 0x3c, !UPT ;  /* 0x00000008042f7892 */ /* 0x000fe2000f8e3c3f */
[----:B------:R-:W-:Y:S01]  /*14c0*/  IMAD.U32 R103, RZ, RZ, UR5 ;  /* 0x00000005ff677e24 */ /* 0x000fe2000f8e00ff */
[C---:B----4-:R-:W-:Y:S01]  /*14d0*/  SHF.L.U64.HI R95, R94.reuse, 0x3, R95 ;  /* 0x000000035e5f7819 */ /* 0x050fe2000001025f */
[----:B------:R-:W-:Y:S01]  /*14e0*/  IMAD.SHL.U32 R94, R94, 0x8, RZ ;  /* 0x000000085e5e7824 */ /* 0x000fe200078e00ff */
[-C--:B---3--:R-:W-:Y:S01]  /*14f0*/  SHF.L.U32 R3, R3, R96.reuse, RZ ;  /* 0x0000006003037219 */ /* 0x088fe200000006ff */
[----:B------:R-:W-:Y:S01]  /*1500*/  ULOP3.LUT UR44, UR4, 0x18, URZ, 0x3c, !UPT ;  /* 0x00000018042c7892 */ /* 0x000fe2000f8e3c3f */
[----:B------:R-:W-:-:S02]  /*1510*/  SHF.L.U32 R96, R5, R96, RZ ;  /* 0x0000006005607219 */ /* 0x000fc400000006ff */
[----:B------:R-:W-:Y:S01]  /*1520*/  LOP3.LUT R100, RZ, R3, RZ, 0x33, !PT ;  /* 0x00000003ff647212 */ /* 0x000fe200078e33ff */
[----:B-1----:R-:W-:Y:S02]  /*1530*/  IMAD R97, R6, -0x2, R97 ;  /* 0xfffffffe06617824 */ /* 0x002fe400078e0261 */
[----:B0-----:R-:W-:Y:S01]  /*1540*/  VIADD R99, R99, 0xffffffff ;  /* 0xffffffff63637836 */ /* 0x001fe20000000000 */
[----:B--2---:R-:W-:-:S07]  /*1550*/  SHF.L.U64.HI R98, R8, 0x1, R0 ;  /* 0x0000000108627819 */ /* 0x004fce0000010200 */
.L_x_162:
[----:B------:R-:W-:-:S04]  /*1560*/  SHF.L.U32 R0, R103, 0x1f, RZ ;  /* 0x0000001f67007819 */ /* 0x000fc800000006ff */
[----:B------:R-:W0:Y:S02]  /*1570*/  SYNCS.PHASECHK.TRANS64.TRYWAIT P0, [UR43+-0x8], R0 ;  /* 0xfffff800ff0075a7 */ /* 0x000e24000800016b */
[----:B01-34-:R-:W-:Y:S05]  /*1580*/  @!P0 BRA `(.L_x_15) ;  /* 0x0000006400b88947 */ /* 0x01bfea0003800000 */
.L_x_186:
[----:B------:R-:W-:Y:S02]  /*1590*/  ULDC UR4, c[0x0][0x28c] ;  /* 0x0000a30000047ab9 */ /* 0x000fe40000000800 */
[----:B------:R-:W-:-:S13]  /*15a0*/  ISETP.LT.AND P0, PT, RZ, UR4, PT ;  /* 0x00000004ff007c0c */ /* 0x000fda000bf01270 */
[----:B------:R-:W-:Y:S05]  /*15b0*/  @P0 BRA `(.L_x_16) ;  /* 0x0000000000400947 */ /* 0x000fea0003800000 */
[----:B0-----:R-:W-:Y:S01]  /*15c0*/  MOV R0, 0x0 ;  /* 0x0000000000007802 */ /* 0x001fe20000000f00 */
[----:B------:R-:W-:Y:S01]  /*15d0*/  ULDC.64 UR4, c[0x4][0x68] ;  /* 0x01001a0000047ab9 */ /* 0x000fe20000000a00 */
[----:B------:R-:W-:Y:S01]  /*15e0*/  ULDC.64 UR6, c[0x4][0x8] ;  /* 0x0100020000067ab9 */ /* 0x000fe20000000a00 */
[----:B------:R-:W-:Y:S01]  /*15f0*/  IMAD.U32 R4, RZ, RZ, UR4 ;  /* 0x00000004ff047e24 */ /* 0x000fe2000f8e00ff */
[----:B------:R0:W1:Y:S01]  /*1600*/  LDC.64 R14, c[0x4][R0] ;  /* 0x01000000000e7b82 */ /* 0x0000620000000a00 */
[----:B------:R-:W-:Y:S01]  /*1610*/  IMAD.U32 R5, RZ, RZ, UR5 ;  /* 0x00000005ff057e24 */ /* 0x000fe2000f8e00ff */
[----:B------:R-:W-:Y:S01]  /*1620*/  ULDC.64 UR4, c[0x4][0x70] ;  /* 0x01001c0000047ab9 */ /* 0x000fe20000000a00 */
[----:B------:R-:W-:Y:S02]  /*1630*/  IMAD.U32 R10, RZ, RZ, UR6 ;  /* 0x00000006ff0a7e24 */ /* 0x000fe4000f8e00ff */
[----:B------:R-:W-:Y:S02]  /*1640*/  IMAD.U32 R6, RZ, RZ, UR4 ;  /* 0x00000004ff067e24 */ /* 0x000fe4000f8e00ff */
[----:B------:R-:W-:-:S02]  /*1650*/  IMAD.U32 R7, RZ, RZ, UR5 ;  /* 0x00000005ff077e24 */ /* 0x000fc4000f8e00ff */
[----:B------:R-:W-:Y:S02]  /*1660*/  IMAD.U32 R11, RZ, RZ, UR7 ;  /* 0x00000007ff0b7e24 */ /* 0x000fe4000f8e00ff */
[----:B------:R-:W-:Y:S02]  /*1670*/  IMAD.MOV.U32 R8, RZ, RZ, 0x1e1 ;  /* 0x000001e1ff087424 */ /* 0x000fe400078e00ff */
[----:B------:R-:W-:Y:S02]  /*1680*/  IMAD.MOV.U32 R12, RZ, RZ, 0x1 ;  /* 0x00000001ff0c7424 */ /* 0x000fe400078e00ff */
[----:B0-----:R-:W-:-:S07]  /*1690*/  IMAD.MOV.U32 R13, RZ, RZ, RZ ;  /* 0x000000ffff0d7224 */ /* 0x001fce00078e00ff */
[----:B------:R-:W-:-:S07]  /*16a0*/  LEPC R20, `(.L_x_16) ;  /* 0x000000001014794e */ /* 0x000fce0000000000 */
[----:B-1---5:R-:W-:Y:S05]  /*16b0*/  CALL.ABS.NOINC R14 ;  /* 0x000000000e007343 */ /* 0x022fea0003c00000 */
.L_x_16:
[----:B------:R-:W-:-:S13]  /*16c0*/  ISETP.NE.AND P0, PT, R102, 0x3, PT ;  /* 0x000000036600780c */ /* 0x000fda0003f05270 */
[----:B------:R-:W-:Y:S05]  /*16d0*/  @!P0 BRA `(.L_x_17) ;  /* 0x0000000000048947 */ /* 0x000fea0003800000 */
[----:B------:R-:W-:Y:S01]  /*16e0*/  BPT.TRAP 0x1 ;  /* 0x000000040000795c */ /* 0x000fe20000300000 */
.L_x_17:
[----:B0-----:R-:W-:Y:S02]  /*16f0*/  IMAD.U32 R3, RZ, RZ, UR38 ;  /* 0x00000026ff037e24 */ /* 0x001fe4000f8e00ff */
[----:B------:R-:W-:-:S03]  /*1700*/  IMAD.U32 R0, RZ, RZ, UR39 ;  /* 0x00000027ff007e24 */ /* 0x000fc6000f8e00ff */
[----:B------:R-:W-:Y:S02]  /*1710*/  LEA R3, R3, UR41, 0x3 ;  /* 0x0000002903037c11 */ /* 0x000fe4000f8e18ff */
[----:B------:R-:W-:-:S04]  /*1720*/  SHF.L.U32 R0, R0, 0x1f, RZ ;  /* 0x0000001f00007819 */ /* 0x000fc800000006ff */
[----:B------:R0:W1:Y:S01]  /*1730*/  SYNCS.PHASECHK.TRANS64.TRYWAIT P1, [R3+URZ], R0 ;  /* 0x00000000030075a7 */ /* 0x000062000802017f */
[----:B------:R-:W-:Y:S05]  /*1740*/  @!P0 BRA `(.L_x_18) ;  /* 0x0000000000048947 */ /* 0x000fea0003800000 */
[----:B------:R-:W-:Y:S01]  /*1750*/  BPT.TRAP 0x1 ;  /* 0x000000040000795c */ /* 0x000fe20000300000 */
.L_x_18:
[----:B------:R-:W-:-:S05]  /*1760*/  IMAD.U32 R4, RZ, RZ, UR42 ;  /* 0x0000002aff047e24 */ /* 0x000fca000f8e00ff */
[----:B------:R-:W-:Y:S01]  /*1770*/  ISETP.GE.AND P2, PT, R4, 0x1, PT ;  /* 0x000000010400780c */ /* 0x000fe20003f46270 */
[----:B-1----:R-:W-:-:S12]  /*1780*/  @P1 BRA `(.L_x_19) ;  /* 0x0000000000081947 */ /* 0x002fd80003800000 */
[----:B------:R-:W1:Y:S02]  /*1790*/  SYNCS.PHASECHK.TRANS64.TRYWAIT P1, [R3+URZ], R0 ;  /* 0x00000000030075a7 */ /* 0x000e64000802017f */
[----:B-1----:R-:W-:Y:S05]  /*17a0*/  @!P1 BRA `(.L_x_20) ;  /* 0x0000006400489947 */ /* 0x002fea0003800000 */
.L_x_19:
[----:B------:R-:W-:Y:S05]  /*17b0*/  WARPSYNC.ALL ;  /* 0x0000000000007948 */ /* 0x000fea0003800000 */
[----:B------:R-:W-:Y:S01]  /*17c0*/  UIADD3 UR4, UR41, 0x180, URZ ;  /* 0x0000018029047890 */ /* 0x000fe2000fffe03f */
[----:B------:R-:W-:Y:S01]  /*17d0*/  WARPGROUP.ARRIVE ;  /* 0x00000000000079c5 */ /* 0x000fe20000000000 */
[----:B------:R-:W-:Y:S02]  /*17e0*/  UIADD3 UR5, UR41, 0x18180, URZ ;  /* 0x0001818029057890 */ /* 0x000fe4000fffe03f */
[----:B------:R-:W-:Y:S02]  /*17f0*/  USHF.R.U32.HI UR4, URZ, 0x4, UR4 ;  /* 0x000000043f047899 */ /* 0x000fe40008011604 */
[----:B------:R-:W-:-:S02]  /*1800*/  USHF.R.U32.HI UR5, URZ, 0x4, UR5 ;  /* 0x000000043f057899 */ /* 0x000fc40008011605 */
[----:B------:R-:W-:Y:S02]  /*1810*/  ULOP3.LUT UR4, UR4, 0x3fff, URZ, 0xc0, !UPT ;  /* 0x00003fff04047892 */ /* 0x000fe4000f8ec03f */
[----:B------:R-:W-:Y:S02]  /*1820*/  ULOP3.LUT UR5, UR5, 0x3fff, URZ, 0xc0, !UPT ;  /* 0x00003fff05057892 */ /* 0x000fe4000f8ec03f */
[----:B------:R-:W-:Y:S02]  /*1830*/  ULOP3.LUT UR4, UR4, 0x10000, URZ, 0xfc, !UPT ;  /* 0x0001000004047892 */ /* 0x000fe4000f8efc3f */
[----:B------:R-:W-:Y:S02]  /*1840*/  ULOP3.LUT UR5, UR5, 0x10000, URZ, 0xfc, !UPT ;  /* 0x0001000005057892 */ /* 0x000fe4000f8efc3f */
[----:B------:R-:W-:Y:S02]  /*1850*/  ULEA UR6, UR38, UR4, 0xa ;  /* 0x0000000426067291 */ /* 0x000fe4000f8e503f */
[----:B------:R-:W-:Y:S01]  /*1860*/  ULEA UR7, UR38, UR5, 0xb ;  /* 0x0000000526077291 */ /* 0x000fe2000f8e583f */
[----:B------:R-:W-:Y:S01]  /*1870*/  UMOV UR9, 0x40000040 ;  /* 0x4000004000097882 */ /* 0x000fe20000000000 */
[----:B------:R-:W-:-:S03]  /*1880*/  UMOV UR11, 0x40000040 ;  /* 0x40000040000b7882 */ /* 0x000fc60000000000 */
[----:B------:R-:W-:Y:S02]  /*1890*/  UMOV UR8, UR6 ;  /* 0x0000000600087c82 */ /* 0x000fe40008000000 */
[----:B------:R-:W-:Y:S02]  /*18a0*/  UMOV UR10, UR7 ;  /* 0x00000007000a7c82 */ /* 0x000fe40008000000 */
[----:B------:R-:W-:Y:S01]  /*18b0*/  HGMMA.64x128x16.F32 R24, gdesc[UR8], RZ, !UPT, gsb0 ;  /* 0x01e00000081879f0 */ /* 0x000fe2000c0008ff */
[----:B------:R-:W-:Y:S02]  /*18c0*/  UIADD3 UR8, UR6, 0x2, URZ ;  /* 0x0000000206087890 */ /* 0x000fe4000fffe03f */
[----:B------:R-:W-:Y:S01]  /*18d0*/  UIADD3 UR10, UR7, 0x2, URZ ;  /* 0x00000002070a7890 */ /* 0x000fe2000fffe03f */
[----:B------:R-:W-:Y:S01]  /*18e0*/  UMOV UR9, 0x40000040 ;  /* 0x4000004000097882 */ /* 0x000fe20000000000 */
[----:B------:R-:W-:Y:S01]  /*18f0*/  UMOV UR11, 0x40000040 ;  /* 0x40000040000b7882 */ /* 0x000fe20000000000 */
[----:B------:R-:W-:-:S02]  /*1900*/  WARPGROUP.DEPBAR.LE gsb0, 0x0 ;  /* 0x00008000000079c5 */ /* 0x000fc40000010000 */
[----:B------:R-:W-:-:S06]  /*1910*/  WARPGROUP.ARRIVE ;  /* 0x00000000000079c5 */ /* 0x000fcc0000000000 */
[----:B------:R-:W-:Y:S01]  /*1920*/  HGMMA.64x128x16.F32 R24, gdesc[UR8], R24, gsb0 ;  /* 0x01e00000081879f0 */ /* 0x000fe20008000818 */
[----:B------:R-:W-:Y:S02]  /*1930*/  UIADD3 UR8, UR6, 0x4, URZ ;  /* 0x0000000406087890 */ /* 0x000fe4000fffe03f */
[----:B------:R-:W-:Y:S01]  /*1940*/  UIADD3 UR10, UR7, 0x4, URZ ;  /* 0x00000004070a7890 */ /* 0x000fe2000fffe03f */
[----:B------:R-:W-:Y:S01]  /*1950*/  UMOV UR9, 0x40000040 ;  /* 0x4000004000097882 */ /* 0x000fe20000000000 */
[----:B------:R-:W-:Y:S01]  /*1960*/  UMOV UR11, 0x40000040 ;  /* 0x40000040000b7882 */ /* 0x000fe20000000000 */
[----:B------:R-:W-:Y:S02]  /*1970*/  WARPGROUP.DEPBAR.LE gsb0, 0x0 ;  /* 0x00008000000079c5 */ /* 0x000fe40000010000 */
        /* <DEDUP_REMOVED lines=36> */
[----:B------:R-:W-:Y:S03]  /*1bc0*/  HGMMA.64x128x16.F32 R24, gdesc[UR8], R24, gsb0 ;  /* 0x01e00000081879f0 */ /* 0x000fe60008000818 */
[----:B------:R-:W-:Y:S02]  /*1bd0*/  WARPGROUP.DEPBAR.LE gsb0, 0x0 ;  /* 0x00008000000079c5 */ /* 0x000fe40000010000 */
[----:B------:R-:W-:Y:S05]  /*1be0*/  @!P2 BRA `(.L_x_21) ;  /* 0x000000040080a947 */ /* 0x000fea0003800000 */
[----:B------:R-:W-:Y:S01]  /*1bf0*/  UIADD3 UR6, UR38, 0x1, URZ ;  /* 0x0000000126067890 */ /* 0x000fe2000fffe03f */
[----:B01----:R-:W-:-:S03]  /*1c00*/  IMAD.U32 R0, RZ, RZ, UR42 ;  /* 0x0000002aff007e24 */ /* 0x003fc6000f8e00ff */
[----:B------:R-:W-:-:S04]  /*1c10*/  UISETP.NE.AND UP0, UPT, UR6, 0x6, UPT ;  /* 0x000000060600788c */ /* 0x000fc8000bf05270 */
[----:B------:R-:W-:Y:S02]  /*1c20*/  USEL UR7, URZ, 0x1, UP0 ;  /* 0x000000013f077887 */ /* 0x000fe40008000000 */
[----:B------:R-:W-:Y:S02]  /*1c30*/  USEL UR6, UR6, URZ, UP0 ;  /* 0x0000003f06067287 */ /* 0x000fe40008000000 */
[----:B------:R-:W-:-:S06]  /*1c40*/  ULOP3.LUT UR7, UR39, UR7, URZ, 0x3c, !UPT ;  /* 0x0000000727077292 */ /* 0x000fcc000f8e3c3f */
[----:B------:R-:W-:Y:S01]  /*1c50*/  IMAD.U32 R5, RZ, RZ, UR7 ;  /* 0x00000007ff057e24 */ /* 0x000fe2000f8e00ff */
[----:B------:R-:W-:-:S06]  /*1c60*/  UMOV UR7, UR38 ;  /* 0x0000002600077c82 */ /* 0x000fcc0008000000 */
.L_x_28:
[----:B01----:R-:W-:Y:S05]  /*1c70*/  @!P0 BRA `(.L_x_22) ;  /* 0x0000000000048947 */ /* 0x003fea0003800000 */
[----:B------:R-:W-:Y:S01]  /*1c80*/  BPT.TRAP 0x1 ;  /* 0x000000040000795c */ /* 0x000fe20000300000 */
.L_x_22:
[----:B------:R-:W-:Y:S01]  /*1c90*/  ULEA UR8, UR6, UR41, 0x3 ;  /* 0x0000002906087291 */ /* 0x000fe2000f8e183f */
[----:B------:R-:W-:-:S08]  /*1ca0*/  SHF.L.U32 R3, R5, 0x1f, RZ ;  /* 0x0000001f05037819 */ /* 0x000fd000000006ff */
[----:B------:R0:W1:Y:S01]  /*1cb0*/  SYNCS.PHASECHK.TRANS64.TRYWAIT P1, [UR8], R3 ;  /* 0x00000003ff0075a7 */ /* 0x0000620008020148 */
[----:B------:R-:W-:Y:S05]  /*1cc0*/  @!P0 BRA `(.L_x_23) ;  /* 0x0000000000048947 */ /* 0x000fea0003800000 */
[----:B------:R-:W-:Y:S01]  /*1cd0*/  BPT.TRAP 0x1 ;  /* 0x000000040000795c */ /* 0x000fe20000300000 */
.L_x_23:
[----:B-1----:R-:W-:Y:S05]  /*1ce0*/  @P1 BRA `(.L_x_24) ;  /* 0x0000000000081947 */ /* 0x002fea0003800000 */
[----:B------:R-:W1:Y:S02]  /*1cf0*/  SYNCS.PHASECHK.TRANS64.TRYWAIT P1, [UR8], R3 ;  /* 0x00000003ff0075a7 */ /* 0x000e640008020148 */
[----:B-1----:R-:W-:Y:S05]  /*1d00*/  @!P1 BRA `(.L_x_25) ;  /* 0x0000006000049947 */ /* 0x002fea0003800000 */
.L_x_24:
[----:B------:R-:W-:Y:S01]  /*1d10*/  ULEA UR13, UR6, UR4, 0xa ;  /* 0x00000004060d7291 */ /* 0x000fe2000f8e503f */
[----:B------:R-:W-:Y:S01]  /*1d20*/  WARPGROUP.ARRIVE ;  /* 0x00000000000079c5 */ /* 0x000fe20000000000 */
[----:B------:R-:W-:Y:S01]  /*1d30*/  ULEA UR12, UR6, UR5, 0xb ;  /* 0x00000005060c7291 */ /* 0x000fe2000f8e583f */
[----:B------:R-:W-:Y:S01]  /*1d40*/  UMOV UR9, 0x40000040 ;  /* 0x4000004000097882 */ /* 0x000fe20000000000 */
[----:B------:R-:W-:-:S03]  /*1d50*/  UMOV UR11, 0x40000040 ;  /* 0x40000040000b7882 */ /* 0x000fc60000000000 */
[----:B------:R-:W-:Y:S02]  /*1d60*/  UMOV UR8, UR13 ;  /* 0x0000000d00087c82 */ /* 0x000fe40008000000 */
[----:B------:R-:W-:Y:S02]  /*1d70*/  UMOV UR10, UR12 ;  /* 0x0000000c000a7c82 */ /* 0x000fe40008000000 */
[----:B------:R-:W-:Y:S01]  /*1d80*/  HGMMA.64x128x16.F32 R24, gdesc[UR8], R24, gsb0 ;  /* 0x01e00000081879f0 */ /* 0x000fe20008000818 */
        /* <DEDUP_REMOVED lines=51> */
[----:B------:R-:W-:Y:S01]  /*20c0*/  BPT.TRAP 0x1 ;  /* 0x000000040000795c */ /* 0x000fe20000300000 */
.L_x_26:
[----:B------:R-:W-:Y:S01]  /*20d0*/  ULEA UR8, UR7, UR41, 0x3 ;  /* 0x0000002907087291 */ /* 0x000fe2000f8e183f */
[----:B------:R-:W-:-:S03]  /*20e0*/  ISETP.GT.U32.AND P1, PT, R23, 0x1, PT ;  /* 0x000000011700780c */ /* 0x000fc60003f24070 */
[----:B------:R-:W-:-:S04]  /*20f0*/  UIADD3 UR8, UR8, 0x30, URZ ;  /* 0x0000003008087890 */ /* 0x000fc8000fffe03f */
[----:B------:R-:W-:-:S09]  /*2100*/  UPRMT UR8, URZ, 0x654, UR8 ;  /* 0x000006543f087896 */ /* 0x000fd20008000008 */
[----:B------:R-:W-:Y:S01]  /*2110*/  SYNCS.ARRIVE.TRANS64.RED.A1T0 RZ, [UR8], RZ ;  /* 0x000000ffffff79a7 */ /* 0x000fe20008100408 */
[----:B------:R-:W-:Y:S05]  /*2120*/  @P1 BRA `(.L_x_27) ;  /* 0x0000000000041947 */ /* 0x000fea0003800000 */
[----:B------:R-:W-:Y:S01]  /*2130*/  BPT.TRAP 0x1 ;  /* 0x000000040000795c */ /* 0x000fe20000300000 */
.L_x_27:
[----:B------:R-:W-:Y:S01]  /*2140*/  UIADD3 UR6, UR6, 0x1, URZ ;  /* 0x0000000106067890 */ /* 0x000fe2000fffe03f */
[C---:B------:R-:W-:Y:S01]  /*2150*/  ISETP.GT.AND P1, PT, R0.reuse, 0x1, PT ;  /* 0x000000010000780c */ /* 0x040fe20003f24270 */
[----:B------:R-:W-:Y:S01]  /*2160*/  UIADD3 UR7, UR7, 0x1, URZ ;  /* 0x0000000107077890 */ /* 0x000fe2000fffe03f */
[----:B------:R-:W-:Y:S01]  /*2170*/  VIADD R0, R0, 0xffffffff ;  /* 0xffffffff00007836 */ /* 0x000fe20000000000 */
[----:B------:R-:W-:Y:S02]  /*2180*/  UISETP.NE.AND UP0, UPT, UR6, 0x6, UPT ;  /* 0x000000060600788c */ /* 0x000fe4000bf05270 */
[----:B------:R-:W-:Y:S02]  /*2190*/  UISETP.NE.AND UP1, UPT, UR7, 0x6, UPT ;  /* 0x000000060700788c */ /* 0x000fe4000bf25270 */
[----:B------:R-:W-:Y:S02]  /*21a0*/  USEL UR8, URZ, 0x1, UP0 ;  /* 0x000000013f087887 */ /* 0x000fe40008000000 */
[----:B------:R-:W-:-:S02]  /*21b0*/  USEL UR6, UR6, URZ, UP0 ;  /* 0x0000003f06067287 */ /* 0x000fc40008000000 */
[----:B------:R-:W-:Y:S02]  /*21c0*/  USEL UR7, UR7, URZ, UP1 ;  /* 0x0000003f07077287 */ /* 0x000fe40008800000 */
[----:B------:R-:W-:Y:S01]  /*21d0*/  LOP3.LUT R5, R5, UR8, RZ, 0x3c, !PT ;  /* 0x0000000805057c12 */ /* 0x000fe2000f8e3cff */
[----:B------:R-:W-:Y:S09]  /*21e0*/  @P1 BRA `(.L_x_28) ;  /* 0xfffffff800a01947 */ /* 0x000ff2000383ffff */
.L_x_21:
[----:B01----:R-:W0:Y:S01]  /*21f0*/  LDC R0, c[0x0][0x28c] ;  /* 0x0000a300ff007b82 */ /* 0x003e220000000800 */
[----:B------:R-:W-:-:S04]  /*2200*/  IMAD.U32 R3, RZ, RZ, UR47 ;  /* 0x0000002fff037e24 */ /* 0x000fc8000f8e00ff */
[----:B------:R1:W-:Y:S01]  /*2210*/  SYNCS.ARRIVE.TRANS64.A1T0 RZ, [R3+UR46], RZ ;  /* 0x000000ff03ff79a7 */ /* 0x0003e2000810002e */
[----:B0-----:R-:W-:-:S13]  /*2220*/  ISETP.GE.AND P1, PT, R0, 0x1, PT ;  /* 0x000000010000780c */ /* 0x001fda0003f26270 */
[----:B-1----:R-:W-:Y:S05]  /*2230*/  @!P1 BRA `(.L_x_29) ;  /* 0x0000000000349947 */ /* 0x002fea0003800000 */
[----:B------:R-:W-:Y:S05]  /*2240*/  @!P0 BRA `(.L_x_30) ;  /* 0x0000000000048947 */ /* 0x000fea0003800000 */
[----:B------:R-:W-:Y:S01]  /*2250*/  BPT.TRAP 0x1 ;  /* 0x000000040000795c */ /* 0x000fe20000300000 */
.L_x_30:
[----:B------:R-:W-:Y:S01]  /*2260*/  UIADD3 UR6, UR38, UR42, URZ ;  /* 0x0000002a26067290 */ /* 0x000fe2000fffe03f */
[----:B------:R-:W-:-:S03]  /*2270*/  ISETP.GT.U32.AND P0, PT, R23, 0x1, PT ;  /* 0x000000011700780c */ /* 0x000fc60003f04070 */
[----:B------:R-:W-:-:S04]  /*2280*/  UIMAD.WIDE.U32 UR4, UR6, -0x55555555, URZ ;  /* 0xaaaaaaab060478a5 */ /* 0x000fc8000f8e003f */
[----:B------:R-:W-:-:S04]  /*2290*/  USHF.R.U32.HI UR4, URZ, 0x2, UR5 ;  /* 0x000000023f047899 */ /* 0x000fc80008011605 */
[----:B------:R-:W-:-:S04]  /*22a0*/  UIMAD UR6, UR4, -0x6, UR6 ;  /* 0xfffffffa040678a4 */ /* 0x000fc8000f8e0206 */
[----:B------:R-:W-:-:S04]  /*22b0*/  ULEA UR6, UR6, UR41, 0x3 ;  /* 0x0000002906067291 */ /* 0x000fc8000f8e183f */
[----:B------:R-:W-:-:S04]  /*22c0*/  UIADD3 UR6, UR6, 0x30, URZ ;  /* 0x0000003006067890 */ /* 0x000fc8000fffe03f */
[----:B------:R-:W-:-:S09]  /*22d0*/  UPRMT UR6, URZ, 0x654, UR6 ;  /* 0x000006543f067896 */ /* 0x000fd20008000006 */
[----:B------:R-:W-:Y:S01]  /*22e0*/  SYNCS.ARRIVE.TRANS64.RED.A1T0 RZ, [UR6], RZ ;  /* 0x000000ffffff79a7 */ /* 0x000fe20008100406 */
[----:B------:R-:W-:Y:S05]  /*22f0*/  @P0 BRA `(.L_x_29) ;  /* 0x0000000000040947 */ /* 0x000fea0003800000 */
[----:B------:R-:W-:Y:S01]  /*2300*/  BPT.TRAP 0x1 ;  /* 0x000000040000795c */ /* 0x000fe20000300000 */
.L_x_29:
[----:B------:R-:W-:Y:S01]  /*2310*/  SHF.L.U32 R0, R103, 0x1f, RZ ;  /* 0x0000001f67007819 */ /* 0x000fe200000006ff */
[----:B------:R-:W-:Y:S01]  /*2320*/  UIADD3 UR38, UR38, UR45, URZ ;  /* 0x0000002d26267290 */ /* 0x000fe2000fffe03f */
[----:B------:R-:W-:Y:S01]  /*2330*/  SHF.R.S32.HI R9, RZ, 0x1f, R19 ;  /* 0x0000001fff097819 */ /* 0x000fe20000011413 */
[----:B------:R-:W-:Y:S01]  /*2340*/  UISETP.GE.U32.AND UP1, UPT, UR45, 0x6, UPT ;  /* 0x000000062d00788c */ /* 0x000fe2000bf26070 */
[----:B------:R-:W0:Y:S01]  /*2350*/  SYNCS.PHASECHK.TRANS64.TRYWAIT P0, [UR43+0x8], R0 ;  /* 0x00000800ff0075a7 */ /* 0x000e22000800016b */
[----:B------:R-:W-:-:S04]  /*2360*/  UISETP.GT.U32.AND UP0, UPT, UR38, 0x5, UPT ;  /* 0x000000052600788c */ /* 0x000fc8000bf04070 */
[----:B------:R-:W-:-:S04]  /*2370*/  UISETP.LT.U32.AND UP0, UPT, UR45, 0x6, UP0 ;  /* 0x000000062d00788c */ /* 0x000fc80008701070 */
[----:B------:R-:W-:Y:S02]  /*2380*/  USEL UR6, URZ, 0x1, !UP0 ;  /* 0x000000013f067887 */ /* 0x000fe4000c000000 */
[----:B------:R-:W-:Y:S02]  /*2390*/  @UP1 UIMAD.WIDE.U32 UR4, UR38, -0x55555555, URZ ;  /* 0xaaaaaaab260418a5 */ /* 0x000fe4000f8e003f */
[----:B------:R-:W-:Y:S02]  /*23a0*/  ULOP3.LUT UR39, UR39, UR6, URZ, 0x3c, !UPT ;  /* 0x0000000627277292 */ /* 0x000fe4000f8e3c3f */
[----:B------:R-:W-:-:S04]  /*23b0*/  @UP1 USHF.R.U32.HI UR4, URZ, 0x2, UR5 ;  /* 0x000000023f041899 */ /* 0x000fc80008011605 */
[----:B------:R-:W-:Y:S01]  /*23c0*/  @UP1 ULOP3.LUT UR39, UR39, 0x1, UR4, 0x78, !UPT ;  /* 0x0000000127271892 */ /* 0x000fe2000f8e7804 */
[----:B0-----:R-:W-:Y:S11]  /*23d0*/  @!P0 BRA `(.L_x_31) ;  /* 0x0000005800688947 */ /* 0x001ff60003800000 */
.L_x_187:
[----:B------:R-:W-:Y:S01]  /*23e0*/  ULDC.64 UR4, c[0x0][0x5d0] ;  /* 0x0001740000047ab9 */ /* 0x000fe20000000a00 */
[----:B------:R-:W-:Y:S01]  /*23f0*/  ULDC UR6, c[0x0][0x284] ;  /* 0x0000a10000067ab9 */ /* 0x000fe20000000800 */
[----:B0-----:R-:W-:Y:S02]  /*2400*/  IMAD R0, R9, UR4, RZ ;  /* 0x0000000409007c24 */ /* 0x001fe4000f8e02ff */
[----:B------:R-:W-:Y:S02]  /*2410*/  IMAD.SHL.U32 R12, R18, 0x80, RZ ;  /* 0x00000080120c7824 */ /* 0x000fe400078e00ff */
[C---:B------:R-:W-:Y:S02]  /*2420*/  IMAD R3, R19.reuse, UR5, R0 ;  /* 0x0000000513037c24 */ /* 0x040fe4000f8e0200 */
[----:B------:R-:W-:Y:S01]  /*2430*/  IMAD.SHL.U32 R0, R22, 0x40, RZ ;  /* 0x0000004016007824 */ /* 0x000fe200078e00ff */
[----:B------:R-:W-:Y:S01]  /*2440*/  SHF.R.S32.HI R13, RZ, 0x1f, R12 ;  /* 0x0000001fff0d7819 */ /* 0x000fe2000001140c */
[----:B------:R-:W-:Y:S01]  /*2450*/  IMAD.WIDE.U32 R4, R19, UR4, R92 ;  /* 0x0000000413047c25 */ /* 0x000fe2000f8e005c */
[----:B------:R-:W-:-:S02]  /*2460*/  ULDC.64 UR4, c[0x0][0x5c8] ;  /* 0x0001720000047ab9 */ /* 0x000fc40000000a00 */
[----:B------:R-:W-:Y:S01]  /*2470*/  ISETP.GE.AND P0, PT, R0, UR6, PT ;  /* 0x0000000600007c0c */ /* 0x000fe2000bf06270 */
[----:B------:R-:W-:Y:S01]  /*2480*/  ULDC UR6, c[0x0][0x288] ;  /* 0x0000a20000067ab9 */ /* 0x000fe20000000800 */
[----:B------:R-:W-:Y:S01]  /*2490*/  IADD3 R4, P1, R12, R4, RZ ;  /* 0x000000040c047210 */ /* 0x000fe20007f3e0ff */
[----:B------:R-:W-:Y:S01]  /*24a0*/  IMAD.WIDE R20, R22, 0x40, R90 ;  /* 0x0000004016147825 */ /* 0x000fe200078e025a */
[----:B------:R-:W-:Y:S02]  /*24b0*/  ISETP.GE.OR P0, PT, R12, UR6, P0 ;  /* 0x000000060c007c0c */ /* 0x000fe40008706670 */
[----:B------:R-:W-:Y:S01]  /*24c0*/  IADD3.X R5, R13, R5, R3, P1, !PT ;  /* 0x000000050d057210 */ /* 0x000fe20000ffe403 */
[----:B------:R-:W-:-:S04]  /*24d0*/  IMAD R7, R21, UR4, RZ ;  /* 0x0000000415077c24 */ /* 0x000fc8000f8e02ff */
[C---:B------:R-:W-:Y:S02]  /*24e0*/  IMAD R7, R20.reuse, UR5, R7 ;  /* 0x0000000514077c24 */ /* 0x040fe4000f8e0207 */
[----:B------:R-:W-:-:S04]  /*24f0*/  IMAD.WIDE.U32 R104, R20, UR4, R4 ;  /* 0x0000000414687c25 */ /* 0x000fc8000f8e0004 */
[----:B------:R-:W-:Y:S05]  /*2500*/  @P0 BRA `(.L_x_32) ;  /* 0x0000003c00dc0947 */ /* 0x000fea0003800000 */
[----:B-----5:R-:W-:Y:S01]  /*2510*/  FSETP.NEU.AND P0, PT, R89, RZ, PT ;  /* 0x000000ff5900720b */ /* 0x020fe20003f0d000 */
[----:B------:R-:W-:Y:S01]  /*2520*/  IMAD.IADD R3, R97, 0x1, -R12 ;  /* 0x0000000161037824 */ /* 0x000fe200078e0a0c */
[----:B------:R-:W-:Y:S01]  /*2530*/  BSSY B0, `(.L_x_32) ;  /* 0x00003f4000007945 */ /* 0x000fe20003800000 */
[----:B------:R-:W-:Y:S02]  /*2540*/  IMAD.IADD R0, R101, 0x1, -R0 ;  /* 0x0000000165007824 */ /* 0x000fe400078e0a00 */
[----:B------:R-:W-:Y:S01]  /*2550*/  IMAD.IADD R113, R105, 0x1, R7 ;  /* 0x0000000169717824 */ /* 0x000fe200078e0207 */
[----:B------:R-:W-:-:S04]  /*2560*/  ISETP.GT.AND P2, PT, R3, RZ, PT ;  /* 0x000000ff0300720c */ /* 0x000fc80003f44270 */
[----:B------:R-:W-:-:S03]  /*2570*/  ISETP.GT.AND P1, PT, R0, RZ, P2 ;  /* 0x000000ff0000720c */ /* 0x000fc60001724270 */
[----:B------:R-:W-:Y:S10]  /*2580*/  @!P0 BRA `(.L_x_33) ;  /* 0x0000002c00208947 */ /* 0x000ff40003800000 */
[----:B------:R-:W0:Y:S01]  /*2590*/  LDC.64 R106, c[0x0][0x5b8] ;  /* 0x00016e00ff6a7b82 */ /* 0x000e220000000a00 */
[----:B------:R-:W-:-:S07]  /*25a0*/  ULDC.64 UR4, c[0x0][0x5c0] ;  /* 0x0001700000047ab9 */ /* 0x000fce0000000a00 */
[----:B------:R-:W1:Y:S08]  /*25b0*/  LDC.64 R108, c[0x0][0x5b0] ;  /* 0x00016c00ff6c7b82 */ /* 0x000e700000000a00 */
[----:B------:R-:W2:Y:S01]  /*25c0*/  LDC.64 R110, c[0x0][0x5a8] ;  /* 0x00016a00ff6e7b82 */ /* 0x000ea20000000a00 */
[-C--:B0-----:R-:W-:Y:S02]  /*25d0*/  IMAD R6, R9, R106.reuse, RZ ;  /* 0x0000006a09067224 */ /* 0x081fe400078e02ff */
[----:B------:R-:W-:-:S04]  /*25e0*/  IMAD.WIDE.U32 R4, R19, R106, R92 ;  /* 0x0000006a13047225 */ /* 0x000fc800078e005c */
[----:B------:R-:W-:Y:S01]  /*25f0*/  IMAD R105, R19, R107, R6 ;  /* 0x0000006b13697224 */ /* 0x000fe200078e0206 */
[----:B------:R-:W-:Y:S01]  /*2600*/  IADD3 R6, P0, R12, R4, RZ ;  /* 0x000000040c067210 */ /* 0x000fe20007f1e0ff */
[----:B-1----:R-:W-:-:S03]  /*2610*/  IMAD R4, R21, R108, RZ ;  /* 0x0000006c15047224 */ /* 0x002fc600078e02ff */
[----:B------:R-:W-:Y:S01]  /*2620*/  IADD3.X R7, R13, R5, R105, P0, !PT ;  /* 0x000000050d077210 */ /* 0x000fe200007fe469 */
[C---:B------:R-:W-:Y:S02]  /*2630*/  IMAD R107, R20.reuse, R109, R4 ;  /* 0x0000006d146b7224 */ /* 0x040fe400078e0204 */
[----:B------:R-:W-:-:S04]  /*2640*/  IMAD.WIDE.U32 R4, R20, R108, R6 ;  /* 0x0000006c14047225 */ /* 0x000fc800078e0006 */
[----:B------:R-:W-:Y:S01]  /*2650*/  IMAD.IADD R5, R5, 0x1, R107 ;  /* 0x0000000105057824 */ /* 0x000fe200078e026b */
[----:B--2---:R-:W-:-:S04]  /*2660*/  LEA R10, P0, R4, R110, 0x1 ;  /* 0x0000006e040a7211 */ /* 0x004fc800078008ff */
[----:B------:R-:W-:-:S05]  /*2670*/  LEA.HI.X R11, R4, R111, R5, 0x1, P0 ;  /* 0x0000006f040b7211 */ /* 0x000fca00000f0c05 */
[----:B------:R-:W2:Y:S01]  /*2680*/  @P1 LDG.E.LTC128B.U16 R18, desc[UR36][R10.64] ;  /* 0x000000240a121981 */ /* 0x000ea2000c1e1520 */
[----:B------:R-:W-:Y:S01]  /*2690*/  IMAD.WIDE.U32 R4, R20, R108, R12 ;  /* 0x0000006c14047225 */ /* 0x000fe200078e000c */
[----:B------:R-:W-:Y:S02]  /*26a0*/  BSSY B1, `(.L_x_34) ;  /* 0x0000015000017945 */ /* 0x000fe40003800000 */
[----:B------:R-:W-:-:S04]  /*26b0*/  IADD3 R14, P0, R92, R4, RZ ;  /* 0x000000045c0e7210 */ /* 0x000fc80007f1e0ff */
[----:B------:R-:W-:Y:S02]  /*26c0*/  IADD3.X R15, R93, R107, R5, P0, !PT ;  /* 0x0000006b5d0f7210 */ /* 0x000fe400007fe405 */
[----:B------:R-:W-:Y:S01]  /*26d0*/  LEA R8, P0, R104, UR4, 0x1 ;  /* 0x0000000468087c11 */ /* 0x000fe2000f8008ff */
[----:B------:R-:W-:-:S03]  /*26e0*/  IMAD.WIDE.U32 R14, R19, R106, R14 ;  /* 0x0000006a130e7225 */ /* 0x000fc600078e000e */
[----:B------:R-:W-:Y:S02]  /*26f0*/  LEA.HI.X R9, R104, UR5, R113, 0x1, P0 ;  /* 0x0000000568097c11 */ /* 0x000fe400080f0c71 */
[----:B------:R-:W-:-:S04]  /*2700*/  ISETP.GT.AND P0, PT, R3, 0x1, PT ;  /* 0x000000010300780c */ /* 0x000fc80003f04270 */
[----:B------:R-:W-:Y:S01]  /*2710*/  ISETP.GT.AND P3, PT, R0, RZ, P0 ;  /* 0x000000ff0000720c */ /* 0x000fe20000764270 */
[----:B--2---:R-:W-:-:S05]  /*2720*/  HADD2.F32 R4, -RZ, R18.H0_H0 ;  /* 0x20000012ff047230 */ /* 0x004fca0000004100 */
[----:B------:R-:W-:Y:S01]  /*2730*/  FMUL R5, R4, R89 ;  /* 0x0000005904057220 */ /* 0x000fe20000400000 */
[----:B------:R-:W-:-:S03]  /*2740*/  LEA R4, P4, R14, R110, 0x1 ;  /* 0x0000006e0e047211 */ /* 0x000fc600078808ff */
[----:B------:R-:W-:-:S05]  /*2750*/  FFMA R5, R24, R88, R5 ;  /* 0x0000005818057223 */ /* 0x000fca0000000005 */
[----:B------:R-:W-:Y:S01]  /*2760*/  F2FP.F16.F32.PACK_AB R10, RZ, R5 ;  /* 0x00000005ff0a723e */ /* 0x000fe200000000ff */
[----:B------:R-:W-:-:S03]  /*2770*/  IMAD.IADD R5, R105, 0x1, R15 ;  /* 0x0000000169057824 */ /* 0x000fc600078e020f */
[----:B------:R-:W-:Y:S01]  /*2780*/  PRMT R11, R10, 0x7610, R11 ;  /* 0x000076100a0b7816 */ /* 0x000fe2000000000b */
[----:B------:R-:W-:Y:S01]  /*2790*/  IMAD.SHL.U32 R10, R108, 0x8, RZ ;  /* 0x000000086c0a7824 */ /* 0x000fe200078e00ff */
[----:B------:R-:W-:-:S03]  /*27a0*/  LEA.HI.X R5, R14, R111, R5, 0x1, P4 ;  /* 0x0000006f0e057211 */ /* 0x000fc600020f0c05 */
[----:B------:R0:W-:Y:S02]  /*27b0*/  @P1 STG.E.U16 desc[UR36][R8.64], R11 ;  /* 0x0000000b08001986 */ /* 0x0001e4000c101524 */
[----:B0-----:R-:W-:Y:S01]  /*27c0*/  SHF.L.U64.HI R11, R108, 0x3, R109 ;  /* 0x000000036c0b7819 */ /* 0x001fe2000001026d */
[----:B------:R-:W-:Y:S06]  /*27d0*/  @!P3 BRA `(.L_x_35) ;  /* 0x000000000004b947 */ /* 0x000fec0003800000 */
[----:B------:R0:W5:Y:S02]  /*27e0*/  LDG.E.LTC128B.U16 R18, desc[UR36][R4.64+0x2] ;  /* 0x0000022404127981 */ /* 0x000164000c1e1520 */
.L_x_35:
[----:B------:R-:W-:Y:S05]  /*27f0*/  BSYNC B1 ;  /* 0x0000000000017941 */ /* 0x000fea0003800000 */
.L_x_34:
[----:B------:R-:W-:Y:S01]  /*2800*/  IMAD.WIDE.U32 R10, R20, R108, R10 ;  /* 0x0000006c140a7225 */ /* 0x000fe200078e000a */
[----:B------:R-:W-:-:S03]  /*2810*/  ISETP.GT.AND P2, PT, R0, 0x8, P2 ;  /* 0x000000080000780c */ /* 0x000fc60001744270 */
[----:B-----5:R-:W-:Y:S01]  /*2820*/  HADD2.F32 R14, -RZ, R18.H0_H0 ;  /* 0x20000012ff0e7230 */ /* 0x020fe20000004100 */
[----:B------:R-:W-:Y:S01]  /*2830*/  IADD3 R6, P1, R6, R10, RZ ;  /* 0x0000000a06067210 */ /* 0x000fe20007f3e0ff */
[----:B------:R-:W-:-:S03]  /*2840*/  IMAD.IADD R107, R107, 0x1, R11 ;  /* 0x000000016b6b7824 */ /* 0x000fc600078e020b */
[----:B------:R-:W-:Y:S01]  /*2850*/  FMUL R14, R14, R89 ;  /* 0x000000590e0e7220 */ /* 0x000fe20000400000 */
[----:B------:R-:W-:-:S03]  /*2860*/  IMAD.X R7, R107, 0x1, R7, P1 ;  /* 0x000000016b077824 */ /* 0x000fc600008e0607 */
[----:B------:R-:W-:Y:S01]  /*2870*/  FFMA R25, R25, R88, R14 ;  /* 0x0000005819197223 */ /* 0x000fe2000000000e */
[----:B------:R-:W-:-:S04]  /*2880*/  LEA R14, P1, R6, R110, 0x1 ;  /* 0x0000006e060e7211 */ /* 0x000fc800078208ff */
[----:B------:R-:W-:Y:S01]  /*2890*/  LEA.HI.X R15, R6, R111, R7, 0x1, P1 ;  /* 0x0000006f060f7211 */ /* 0x000fe200008f0c07 */
[----:B------:R-:W-:Y:S01]  /*28a0*/  @P3 IMAD.MOV.U32 R6, RZ, RZ, R8 ;  /* 0x000000ffff063224 */ /* 0x000fe200078e0008 */
[----:B------:R-:W-:Y:S01]  /*28b0*/  F2FP.F16.F32.PACK_AB R25, RZ, R25 ;  /* 0x00000019ff19723e */ /* 0x000fe200000000ff */
[----:B------:R-:W-:-:S05]  /*28c0*/  @P3 IMAD.MOV.U32 R7, RZ, RZ, R9 ;  /* 0x000000ffff073224 */ /* 0x000fca00078e0009 */
[----:B------:R1:W-:Y:S04]  /*28d0*/  @P3 STG.E.U16 desc[UR36][R6.64+0x2], R25 ;  /* 0x0000021906003986 */ /* 0x0003e8000c101524 */
[----:B------:R-:W2:Y:S01]  /*28e0*/  @P2 LDG.E.LTC128B.U16 R18, desc[UR36][R14.64] ;  /* 0x000000240e122981 */ /* 0x000ea2000c1e1520 */
[----:B------:R-:W-:Y:S01]  /*28f0*/  IADD3 R12, P1, P3, R92, R10, R12 ;  /* 0x0000000a5c0c7210 */ /* 0x000fe20007b3e00c */
[----:B------:R-:W-:Y:S01]  /*2900*/  BSSY B1, `(.L_x_36) ;  /* 0x0000011000017945 */ /* 0x000fe20003800000 */
[----:B------:R-:W-:Y:S02]  /*2910*/  ISETP.GT.AND P0, PT, R0, 0x8, P0 ;  /* 0x000000080000780c */ /* 0x000fe40000704270 */
[----:B------:R-:W-:-:S03]  /*2920*/  IADD3.X R13, R93, R107, R13, P1, P3 ;  /* 0x0000006b5d0d7210 */ /* 0x000fc60000fe640d */
[----:B------:R-:W-:Y:S01]  /*2930*/  IMAD.WIDE.U32 R12, R19, R106, R12 ;  /* 0x0000006a130c7225 */ /* 0x000fe200078e000c */
[----:B------:R-:W-:-:S03]  /*2940*/  SHF.L.U64.HI R19, R94, 0x1, R95 ;  /* 0x000000015e137819 */ /* 0x000fc6000001025f */
[----:B------:R-:W-:Y:S01]  /*2950*/  IMAD.IADD R13, R105, 0x1, R13 ;  /* 0x00000001690d7824 */ /* 0x000fe200078e020d */
[----:B-1----:R-:W-:-:S04]  /*2960*/  LEA R6, P3, R12, R110, 0x1 ;  /* 0x0000006e0c067211 */ /* 0x002fc800078608ff */
[----:B------:R-:W-:Y:S01]  /*2970*/  LEA.HI.X R7, R12, R111, R13, 0x1, P3 ;  /* 0x0000006f0c077211 */ /* 0x000fe200018f0c0d */
[----:B--2---:R-:W-:-:S05]  /*2980*/  HADD2.F32 R10, -RZ, R18.H0_H0 ;  /* 0x20000012ff0a7230 */ /* 0x004fca0000004100 */
[----:B------:R-:W-:Y:S01]  /*2990*/  FMUL R11, R10, R89 ;  /* 0x000000590a0b7220 */ /* 0x000fe20000400000 */
[----:B------:R-:W-:-:S03]  /*29a0*/  LEA R10, P1, R94, R8, 0x1 ;  /* 0x000000085e0a7211 */ /* 0x000fc600078208ff */
[----:B------:R-:W-:-:S05]  /*29b0*/  FFMA R11, R26, R88, R11 ;  /* 0x000000581a0b7223 */ /* 0x000fca000000000b */
[----:B------:R-:W-:Y:S01]  /*29c0*/  F2FP.F16.F32.PACK_AB R14, RZ, R11 ;  /* 0x0000000bff0e723e */ /* 0x000fe200000000ff */
[----:B------:R-:W-:-:S05]  /*29d0*/  IMAD.X R11, R19, 0x1, R9, P1 ;  /* 0x00000001130b7824 */ /* 0x000fca00008e0609 */
[----:B------:R1:W-:Y:S01]  /*29e0*/  @P2 STG.E.U16 desc[UR36][R10.64], R14 ;  /* 0x0000000e0a002986 */ /* 0x0003e2000c101524 */
[----:B------:R-:W-:Y:S05]  /*29f0*/  @!P0 BRA `(.L_x_37) ;  /* 0x0000000000048947 */ /* 0x000fea0003800000 */
[----:B------:R2:W5:Y:S02]  /*2a00*/  LDG.E.LTC128B.U16 R18, desc[UR36][R6.64+0x2] ;  /* 0x0000022406127981 */ /* 0x000564000c1e1520 */
.L_x_37:
[----:B------:R-:W-:Y:S05]  /*2a10*/  BSYNC B1 ;  /* 0x0000000000017941 */ /* 0x000fea0003800000 */
.L_x_36:
[----:B-----5:R-:W-:Y:S01]  /*2a20*/  HADD2.F32 R12, -RZ, R18.H0_H0 ;  /* 0x20000012ff0c7230 */ /* 0x020fe20000004100 */
[----:B------:R-:W-:Y:S01]  /*2a30*/  ISETP.GT.AND P1, PT, R3, 0x8, PT ;  /* 0x000000080300780c */ /* 0x000fe20003f24270 */
[----:B------:R-:W-:Y:S03]  /*2a40*/  BSSY B1, `(.L_x_38) ;  /* 0x0000008000017945 */ /* 0x000fe60003800000 */
[----:B------:R-:W-:Y:S01]  /*2a50*/  FMUL R12, R12, R89 ;  /* 0x000000590c0c7220 */ /* 0x000fe20000400000 */
[----:B------:R-:W-:-:S03]  /*2a60*/  ISETP.GT.AND P2, PT, R0, RZ, P1 ;  /* 0x000000ff0000720c */ /* 0x000fc60000f44270 */
[----:B------:R-:W-:-:S05]  /*2a70*/  FFMA R12, R27, R88, R12 ;  /* 0x000000581b0c7223 */ /* 0x000fca000000000c */
[----:B------:R-:W-:-:S05]  /*2a80*/  F2FP.F16.F32.PACK_AB R12, RZ, R12 ;  /* 0x0000000cff0c723e */ /* 0x000fca00000000ff */
[----:B------:R3:W-:Y:S01]  /*2a90*/  @P0 STG.E.U16 desc[UR36][R10.64+0x2], R12 ;  /* 0x0000020c0a000986 */ /* 0x0007e2000c101524 */
[----:B------:R-:W-:Y:S05]  /*2aa0*/  @!P2 BRA `(.L_x_39) ;  /* 0x000000000004a947 */ /* 0x000fea0003800000 */
[----:B------:R4:W5:Y:S02]  /*2ab0*/  LDG.E.LTC128B.U16 R18, desc[UR36][R4.64+0x10] ;  /* 0x0000102404127981 */ /* 0x000964000c1e1520 */
.L_x_39:
[----:B------:R-:W-:Y:S05]  /*2ac0*/  BSYNC B1 ;  /* 0x0000000000017941 */ /* 0x000fea0003800000 */
.L_x_38:
[----:B---3-5:R-:W-:Y:S01]  /*2ad0*/  HADD2.F32 R12, -RZ, R18.H0_H0 ;  /* 0x20000012ff0c7230 */ /* 0x028fe20000004100 */
        /* <DEDUP_REMOVED lines=9> */
.L_x_41:
[----:B------:R-:W-:Y:S05]  /*2b70*/  BSYNC B1 ;  /* 0x0000000000017941 */ /* 0x000fea0003800000 */
.L_x_40:
[----:B-----5:R-:W-:Y:S01]  /*2b80*/  HADD2.F32 R12, -RZ, R18.H0_H0 ;  /* 0x20000012ff0c7230 */ /* 0x020fe20000004100 */
[----:B------:R-:W-:Y:S01]  /*2b90*/  ISETP.GT.AND P1, PT, R0, 0x8, P1 ;  /* 0x000000080000780c */ /* 0x000fe20000f24270 */
[----:B------:R-:W-:Y:S03]  /*2ba0*/  BSSY B1, `(.L_x_42) ;  /* 0x0000007000017945 */ /* 0x000fe60003800000 */
[----:B------:R-:W-:-:S04]  /*2bb0*/  FMUL R12, R12, R89 ;  /* 0x000000590c0c7220 */ /* 0x000fc80000400000 */
[----:B------:R-:W-:-:S05]  /*2bc0*/  FFMA R12, R29, R88, R12 ;  /* 0x000000581d0c7223 */ /* 0x000fca000000000c */
[----:B------:R-:W-:-:S05]  /*2bd0*/  F2FP.F16.F32.PACK_AB R12, RZ, R12 ;  /* 0x0000000cff0c723e */ /* 0x000fca00000000ff */
[----:B------:R0:W-:Y:S01]  /*2be0*/  @P3 STG.E.U16 desc[UR36][R8.64+0x12], R12 ;  /* 0x0000120c08003986 */ /* 0x0001e2000c101524 */
[----:B------:R-:W-:Y:S05]  /*2bf0*/  @!P1 BRA `(.L_x_43) ;  /* 0x0000000000049947 */ /* 0x000fea0003800000 */
[----:B------:R0:W5:Y:S02]  /*2c00*/  LDG.E.LTC128B.U16 R18, desc[UR36][R6.64+0x10] ;  /* 0x0000102406127981 */ /* 0x000164000c1e1520 */
.L_x_43:
[----:B------:R-:W-:Y:S05]  /*2c10*/  BSYNC B1 ;  /* 0x0000000000017941 */ /* 0x000fea0003800000 */
.L_x_42:
[----:B0----5:R-:W-:Y:S01]  /*2c20*/  HADD2.F32 R12, -RZ, R18.H0_H0 ;  /* 0x20000012ff0c7230 */ /* 0x021fe20000004100 */
[----:B------:R-:W-:Y:S01]  /*2c30*/  ISETP.GT.AND P0, PT, R0, 0x8, P0 ;  /* 0x000000080000780c */ /* 0x000fe20000704270 */
[----:B------:R-:W-:Y:S03]  /*2c40*/  BSSY B1, `(.L_x_44) ;  /* 0x0000007000017945 */ /* 0x000fe60003800000 */
[----:B---3--:R-:W-:-:S04]  /*2c50*/  FMUL R13, R12, R89 ;  /* 0x000000590c0d7220 */ /* 0x008fc80000400000 */
[----:B------:R-:W-:-:S05]  /*2c60*/  FFMA R13, R30, R88, R13 ;  /* 0x000000581e0d7223 */ /* 0x000fca000000000d */
[----:B------:R-:W-:-:S05]  /*2c70*/  F2FP.F16.F32.PACK_AB R13, RZ, R13 ;  /* 0x0000000dff0d723e */ /* 0x000fca00000000ff */
[----:B------:R0:W-:Y:S01]  /*2c80*/  @P1 STG.E.U16 desc[UR36][R10.64+0x10], R13 ;  /* 0x0000100d0a001986 */ /* 0x0001e2000c101524 */
[----:B------:R-:W-:Y:S05]  /*2c90*/  @!P0 BRA `(.L_x_45) ;  /* 0x0000000000048947 */ /* 0x000fea0003800000 */
[----:B------:R3:W5:Y:S02]  /*2ca0*/  LDG.E.LTC128B.U16 R18, desc[UR36][R6.64+0x12] ;  /* 0x0000122406127981 */ /* 0x000764000c1e1520 */
.L_x_45:
[----:B------:R-:W-:Y:S05]  /*2cb0*/  BSYNC B1 ;  /* 0x0000000000017941 */ /* 0x000fea0003800000 */
.L_x_44:
        /* <DEDUP_REMOVED lines=10> */
.L_x_47:
[----:B------:R-:W-:Y:S05]  /*2d60*/  BSYNC B1 ;  /* 0x0000000000017941 */ /* 0x000fea0003800000 */
.L_x_46:
[----:B0----5:R-:W-:Y:S01]  /*2d70*/  HADD2.F32 R12, -RZ, R18.H0_H0 ;  /* 0x20000012ff0c7230 */ /* 0x021fe20000004100 */
        /* <DEDUP_REMOVED lines=9> */
.L_x_49:
[----:B------:R-:W-:Y:S05]  /*2e10*/  BSYNC B1 ;  /* 0x0000000000017941 */ /* 0x000fea0003800000 */
.L_x_48:
        /* <DEDUP_REMOVED lines=9> */
.L_x_51:
[----:B------:R-:W-:Y:S05]  /*2eb0*/  BSYNC B1 ;  /* 0x0000000000017941 */ /* 0x000fea0003800000 */
.L_x_50:
[----:B0----5:R-:W-:Y:S01]  /*2ec0*/  HADD2.F32 R12, -RZ, R18.H0_H0 ;  /* 0x20000012ff0c7230 */ /* 0x021fe20000004100 */
        /* <DEDUP_REMOVED lines=8> */
.L_x_53:
[----:B------:R-:W-:Y:S05]  /*2f50*/  BSYNC B1 ;  /* 0x0000000000017941 */ /* 0x000fea0003800000 */
.L_x_52:
        /* <DEDUP_REMOVED lines=10> */
.L_x_55:
[----:B------:R-:W-:Y:S05]  /*3000*/  BSYNC B1 ;  /* 0x0000000000017941 */ /* 0x000fea0003800000 */
.L_x_54:
        /* <DEDUP_REMOVED lines=10> */
.L_x_57:
[----:B------:R-:W-:Y:S05]  /*30b0*/  BSYNC B1 ;  /* 0x0000000000017941 */ /* 0x000fea0003800000 */
.L_x_56:
        /* <DEDUP_REMOVED lines=9> */
.L_x_59:
[----:B------:R-:W-:Y:S05]  /*3150*/  BSYNC B1 ;  /* 0x0000000000017941 */ /* 0x000fea0003800000 */
.L_x_58:
        /* <DEDUP_REMOVED lines=9> */
.L_x_61:
[----:B------:R-:W-:Y:S05]  /*31f0*/  BSYNC B1 ;  /* 0x0000000000017941 */ /* 0x000fea0003800000 */
.L_x_60:
        /* <DEDUP_REMOVED lines=10> */
.L_x_63:
[----:B------:R-:W-:Y:S05]  /*32a0*/  BSYNC B1 ;  /* 0x0000000000017941 */ /* 0x000fea0003800000 */
.L_x_62:
        /* <DEDUP_REMOVED lines=10> */
.L_x_65:
[----:B------:R-:W-:Y:S05]  /*3350*/  BSYNC B1 ;  /* 0x0000000000017941 */ /* 0x000fea0003800000 */
.L_x_64:
        /* <DEDUP_REMOVED lines=9> */
.L_x_67:
[----:B------:R-:W-:Y:S05]  /*33f0*/  BSYNC B1 ;  /* 0x0000000000017941 */ /* 0x000fea0003800000 */
.L_x_66:
        /* <DEDUP_REMOVED lines=9> */
.L_x_69:
[----:B------:R-:W-:Y:S05]  /*3490*/  BSYNC B1 ;  /* 0x0000000000017941 */ /* 0x000fea0003800000 */
.L_x_68:
        /* <DEDUP_REMOVED lines=10> */
.L_x_71:
[----:B------:R-:W-:Y:S05]  /*3540*/  BSYNC B1 ;  /* 0x0000000000017941 */ /* 0x000fea0003800000 */
.L_x_70:
        /* <DEDUP_REMOVED lines=10> */
.L_x_73:
[----:B------:R-:W-:Y:S05]  /*35f0*/  BSYNC B1 ;  /* 0x0000000000017941 */ /* 0x000fea0003800000 */
.L_x_72:
        /* <DEDUP_REMOVED lines=9> */
.L_x_75:
[----:B------:R-:W-:Y:S05]  /*3690*/  BSYNC B1 ;  /* 0x0000000000017941 */ /* 0x000fea0003800000 */
.L_x_74:
        /* <DEDUP_REMOVED lines=9> */
.L_x_77:
[----:B------:R-:W-:Y:S05]  /*3730*/  BSYNC B1 ;  /* 0x0000000000017941 */ /* 0x000fea0003800000 */
.L_x_76:
        /* <DEDUP_REMOVED lines=10> */
.L_x_79:
[----:B------:R-:W-:Y:S05]  /*37e0*/  BSYNC B1 ;  /* 0x0000000000017941 */ /* 0x000fea0003800000 */
.L_x_78:
        /* <DEDUP_REMOVED lines=10> */
.L_x_81:
[----:B------:R-:W-:Y:S05]  /*3890*/  BSYNC B1 ;  /* 0x0000000000017941 */ /* 0x000fea0003800000 */
.L_x_80:
        /* <DEDUP_REMOVED lines=9> */
.L_x_83:
[----:B------:R-:W-:Y:S05]  /*3930*/  BSYNC B1 ;  /* 0x0000000000017941 */ /* 0x000fea0003800000 */
.L_x_82:
        /* <DEDUP_REMOVED lines=9> */
.L_x_85:
[----:B------:R-:W-:Y:S05]  /*39d0*/  BSYNC B1 ;  /* 0x0000000000017941 */ /* 0x000fea0003800000 */
.L_x_84:
        /* <DEDUP_REMOVED lines=10> */
.L_x_87:
[----:B------:R-:W-:Y:S05]  /*3a80*/  BSYNC B1 ;  /* 0x0000000000017941 */ /* 0x000fea0003800000 */
.L_x_86:
        /* <DEDUP_REMOVED lines=10> */
.L_x_89:
[----:B------:R-:W-:Y:S05]  /*3b30*/  BSYNC B1 ;  /* 0x0000000000017941 */ /* 0x000fea0003800000 */
.L_x_88:
        /* <DEDUP_REMOVED lines=9> */
.L_x_91:
[----:B------:R-:W-:Y:S05]  /*3bd0*/  BSYNC B1 ;  /* 0x0000000000017941 */ /* 0x000fea0003800000 */
.L_x_90:
        /* <DEDUP_REMOVED lines=9> */
.L_x_93:
[----:B------:R-:W-:Y:S05]  /*3c70*/  BSYNC B1 ;  /* 0x0000000000017941 */ /* 0x000fea0003800000 */
.L_x_92:
        /* <DEDUP_REMOVED lines=10> */
.L_x_95:
[----:B------:R-:W-:Y:S05]  /*3d20*/  BSYNC B1 ;  /* 0x0000000000017941 */ /* 0x000fea0003800000 */
.L_x_94:
        /* <DEDUP_REMOVED lines=10> */
.L_x_97:
[----:B------:R-:W-:Y:S05]  /*3dd0*/  BSYNC B1 ;  /* 0x0000000000017941 */ /* 0x000fea0003800000 */
.L_x_96:
        /* <DEDUP_REMOVED lines=9> */
.L_x_99:
[----:B------:R-:W-:Y:S05]  /*3e70*/  BSYNC B1 ;  /* 0x0000000000017941 */ /* 0x000fea0003800000 */
.L_x_98:
        /* <DEDUP_REMOVED lines=9> */
.L_x_101:
[----:B------:R-:W-:Y:S05]  /*3f10*/  BSYNC B1 ;  /* 0x0000000000017941 */ /* 0x000fea0003800000 */
.L_x_100:
        /* <DEDUP_REMOVED lines=10> */
.L_x_103:
[----:B------:R-:W-:Y:S05]  /*3fc0*/  BSYNC B1 ;  /* 0x0000000000017941 */ /* 0x000fea0003800000 */
.L_x_102:
        /* <DEDUP_REMOVED lines=10> */
.L_x_105:
[----:B------:R-:W-:Y:S05]  /*4070*/  BSYNC B1 ;  /* 0x0000000000017941 */ /* 0x000fea0003800000 */
.L_x_104:
        /* <DEDUP_REMOVED lines=9> */
.L_x_107:
[----:B------:R-:W-:Y:S05]  /*4110*/  BSYNC B1 ;  /* 0x0000000000017941 */ /* 0x000fea0003800000 */
.L_x_106:
        /* <DEDUP_REMOVED lines=9> */
.L_x_109:
[----:B------:R-:W-:Y:S05]  /*41b0*/  BSYNC B1 ;  /* 0x0000000000017941 */ /* 0x000fea0003800000 */
.L_x_108:
        /* <DEDUP_REMOVED lines=10> */
.L_x_111:
[----:B------:R-:W-:Y:S05]  /*4260*/  BSYNC B1 ;  /* 0x0000000000017941 */ /* 0x000fea0003800000 */
.L_x_110:
        /* <DEDUP_REMOVED lines=10> */
.L_x_113:
[----:B------:R-:W-:Y:S05]  /*4310*/  BSYNC B1 ;  /* 0x0000000000017941 */ /* 0x000fea0003800000 */
.L_x_112:
        /* <DEDUP_REMOVED lines=9> */
.L_x_115:
[----:B------:R-:W-:Y:S05]  /*43b0*/  BSYNC B1 ;  /* 0x0000000000017941 */ /* 0x000fea0003800000 */
.L_x_114:
        /* <DEDUP_REMOVED lines=9> */
.L_x_117:
[----:B------:R-:W-:Y:S05]  /*4450*/  BSYNC B1 ;  /* 0x0000000000017941 */ /* 0x000fea0003800000 */
.L_x_116:
        /* <DEDUP_REMOVED lines=10> */
.L_x_119:
[----:B------:R-:W-:Y:S05]  /*4500*/  BSYNC B1 ;  /* 0x0000000000017941 */ /* 0x000fea0003800000 */
.L_x_118:
        /* <DEDUP_REMOVED lines=10> */
.L_x_121:
[----:B------:R-:W-:Y:S05]  /*45b0*/  BSYNC B1 ;  /* 0x0000000000017941 */ /* 0x000fea0003800000 */
.L_x_120:
        /* <DEDUP_REMOVED lines=9> */
.L_x_123:
[----:B------:R-:W-:Y:S05]  /*4650*/  BSYNC B1 ;  /* 0x0000000000017941 */ /* 0x000fea0003800000 */
.L_x_122:
        /* <DEDUP_REMOVED lines=9> */
.L_x_125:
[----:B------:R-:W-:Y:S05]  /*46f0*/  BSYNC B1 ;  /* 0x0000000000017941 */ /* 0x000fea0003800000 */
.L_x_124:
        /* <DEDUP_REMOVED lines=10> */
.L_x_127:
[----:B------:R-:W-:Y:S05]  /*47a0*/  BSYNC B1 ;  /* 0x0000000000017941 */ /* 0x000fea0003800000 */
.L_x_126:
        /* <DEDUP_REMOVED lines=10> */
.L_x_129:
[----:B------:R-:W-:Y:S05]  /*4850*/  BSYNC B1 ;  /* 0x0000000000017941 */ /* 0x000fea0003800000 */
.L_x_128:
        /* <DEDUP_REMOVED lines=9> */
.L_x_131:
[----:B------:R-:W-:Y:S05]  /*48f0*/  BSYNC B1 ;  /* 0x0000000000017941 */ /* 0x000fea0003800000 */
.L_x_130:
        /* <DEDUP_REMOVED lines=9> */
.L_x_133:
[----:B------:R-:W-:Y:S05]  /*4990*/  BSYNC B1 ;  /* 0x0000000000017941 */ /* 0x000fea0003800000 */
.L_x_132:
        /* <DEDUP_REMOVED lines=10> */
.L_x_135:
[----:B------:R-:W-:Y:S05]  /*4a40*/  BSYNC B1 ;  /* 0x0000000000017941 */ /* 0x000fea0003800000 */
.L_x_134:
        /* <DEDUP_REMOVED lines=10> */
.L_x_137:
[----:B------:R-:W-:Y:S05]  /*4af0*/  BSYNC B1 ;  /* 0x0000000000017941 */ /* 0x000fea0003800000 */
.L_x_136:
        /* <DEDUP_REMOVED lines=9> */
.L_x_139:
[----:B------:R-:W-:Y:S05]  /*4b90*/  BSYNC B1 ;  /* 0x0000000000017941 */ /* 0x000fea0003800000 */
.L_x_138:
        /* <DEDUP_REMOVED lines=9> */
.L_x_141:
[----:B------:R-:W-:Y:S05]  /*4c30*/  BSYNC B1 ;  /* 0x0000000000017941 */ /* 0x000fea0003800000 */
.L_x_140:
        /* <DEDUP_REMOVED lines=10> */
.L_x_143:
[----:B------:R-:W-:Y:S05]  /*4ce0*/  BSYNC B1 ;  /* 0x0000000000017941 */ /* 0x000fea0003800000 */
.L_x_142:
        /* <DEDUP_REMOVED lines=10> */
.L_x_145:
[----:B------:R-:W-:Y:S05]  /*4d90*/  BSYNC B1 ;  /* 0x0000000000017941 */ /* 0x000fea0003800000 */
.L_x_144:
        /* <DEDUP_REMOVED lines=9> */
.L_x_147:
[----:B------:R-:W-:Y:S05]  /*4e30*/  BSYNC B1 ;  /* 0x0000000000017941 */ /* 0x000fea0003800000 */
.L_x_146:
        /* <DEDUP_REMOVED lines=9> */
.L_x_149:
[----:B------:R-:W-:Y:S05]  /*4ed0*/  BSYNC B1 ;  /* 0x0000000000017941 */ /* 0x000fea0003800000 */
.L_x_148:
        /* <DEDUP_REMOVED lines=10> */
.L_x_151:
[----:B------:R-:W-:Y:S05]  /*4f80*/  BSYNC B1 ;  /* 0x0000000000017941 */ /* 0x000fea0003800000 */
.L_x_150:
        /* <DEDUP_REMOVED lines=10> */
.L_x_153:
[----:B------:R-:W-:Y:S05]  /*5030*/  BSYNC B1 ;  /* 0x0000000000017941 */ /* 0x000fea0003800000 */
.L_x_152:
[----:B0---45:R-:W-:Y:S01]  /*5040*/  HADD2.F32 R4, -RZ, R18.H0_H0 ;  /* 0x20000012ff047230 */ /* 0x031fe20000004100 */
        /* <DEDUP_REMOVED lines=8> */
.L_x_155:
[----:B------:R-:W-:Y:S05]  /*50d0*/  BSYNC B1 ;  /* 0x0000000000017941 */ /* 0x000fea0003800000 */
.L_x_154:
[----:B0----5:R-:W-:Y:S01]  /*50e0*/  HADD2.F32 R4, -RZ, R18.H0_H0 ;  /* 0x20000012ff047230 */ /* 0x021fe20000004100 */
[----:B------:R-:W-:Y:S01]  /*50f0*/  ISETP.GT.AND P0, PT, R0, 0x8, P0 ;  /* 0x000000080000780c */ /* 0x000fe20000704270 */
[----:B------:R-:W-:Y:S01]  /*5100*/  @P1 IMAD.MOV.U32 R5, RZ, RZ, R11 ;  /* 0x000000ffff051224 */ /* 0x000fe200078e000b */
[----:B------:R-:W-:Y:S02]  /*5110*/  BSSY B1, `(.L_x_156) ;  /* 0x0000008000017945 */ /* 0x000fe40003800000 */
[----:B------:R-:W-:Y:S01]  /*5120*/  FMUL R3, R4, R89 ;  /* 0x0000005904037220 */ /* 0x000fe20000400000 */
[----:B------:R-:W-:-:S03]  /*5130*/  @P1 IMAD.MOV.U32 R4, RZ, RZ, R10 ;  /* 0x000000ffff041224 */ /* 0x000fc600078e000a */
[----:B------:R-:W-:-:S05]  /*5140*/  FFMA R3, R86, R88, R3 ;  /* 0x0000005856037223 */ /* 0x000fca0000000003 */
[----:B------:R-:W-:-:S05]  /*5150*/  F2FP.F16.F32.PACK_AB R3, RZ, R3 ;  /* 0x00000003ff03723e */ /* 0x000fca00000000ff */
[----:B------:R0:W-:Y:S01]  /*5160*/  @P1 STG.E.U16 desc[UR36][R4.64+0xf0], R3 ;  /* 0x0000f00304001986 */ /* 0x0001e2000c101524 */
[----:B------:R-:W-:Y:S05]  /*5170*/  @!P0 BRA `(.L_x_157) ;  /* 0x0000000000048947 */ /* 0x000fea0003800000 */
[----:B------:R0:W5:Y:S02]  /*5180*/  LDG.E.LTC128B.U16 R18, desc[UR36][R6.64+0xf2] ;  /* 0x0000f22406127981 */ /* 0x000164000c1e1520 */
.L_x_157:
[----:B------:R-:W-:Y:S05]  /*5190*/  BSYNC B1 ;  /* 0x0000000000017941 */ /* 0x000fea0003800000 */
.L_x_156:
[----:B------:R-:W-:Y:S05]  /*51a0*/  @!P0 BRA `(.L_x_158) ;  /* 0x0000001000b08947 */ /* 0x000fea0003800000 */
[----:B-----5:R-:W-:-:S05]  /*51b0*/  HADD2.F32 R18, -RZ, R18.H0_H0 ;  /* 0x20000012ff127230 */ /* 0x020fca0000004100 */
[----:B------:R-:W-:-:S04]  /*51c0*/  FMUL R18, R18, R89 ;  /* 0x0000005912127220 */ /* 0x000fc80000400000 */
[----:B------:R-:W-:-:S05]  /*51d0*/  FFMA R18, R87, R88, R18 ;  /* 0x0000005857127223 */ /* 0x000fca0000000012 */
[----:B------:R-:W-:-:S05]  /*51e0*/  F2FP.F16.F32.PACK_AB R18, RZ, R18 ;  /* 0x00000012ff12723e */ /* 0x000fca00000000ff */
[----:B------:R0:W-:Y:S01]  /*51f0*/  STG.E.U16 desc[UR36][R10.64+0xf2], R18 ;  /* 0x0000f2120a007986 */ /* 0x0001e2000c101524 */
[----:B------:R-:W-:Y:S05]  /*5200*/  BRA `(.L_x_158) ;  /* 0x0000001000987947 */ /* 0x000fea0003800000 */
.L_x_33:
[----:B------:R-:W-:Y:S01]  /*5210*/  ISETP.GT.AND P3, PT, R3, 0x1, PT ;  /* 0x000000010300780c */ /* 0x000fe20003f64270 */
[----:B------:R-:W-:Y:S01]  /*5220*/  ULDC.64 UR4, c[0x0][0x5c0] ;  /* 0x0001700000047ab9 */ /* 0x000fe20000000a00 */
[-C--:B------:R-:W-:Y:S01]  /*5230*/  FMUL R24, R24, R88.reuse ;  /* 0x0000005818187220 */ /* 0x080fe20000400000 */
[----:B------:R-:W-:Y:S01]  /*5240*/  LEA R4, P4, R104, UR4, 0x1 ;  /* 0x0000000468047c11 */ /* 0x000fe2000f8808ff */
[-C--:B------:R-:W-:Y:S01]  /*5250*/  FMUL R25, R25, R88.reuse ;  /* 0x0000005819197220 */ /* 0x080fe20000400000 */
[----:B------:R-:W-:Y:S01]  /*5260*/  ISETP.GT.AND P0, PT, R0, RZ, P3 ;  /* 0x000000ff0000720c */ /* 0x000fe20001f04270 */
[----:B------:R-:W-:Y:S01]  /*5270*/  FMUL R26, R26, R88 ;  /* 0x000000581a1a7220 */ /* 0x000fe20000400000 */
[----:B------:R-:W-:Y:S01]  /*5280*/  F2FP.F16.F32.PACK_AB R24, RZ, R24 ;  /* 0x00000018ff18723e */ /* 0x000fe200000000ff */
[-C--:B------:R-:W-:Y:S01]  /*5290*/  FMUL R27, R27, R88.reuse ;  /* 0x000000581b1b7220 */ /* 0x080fe20000400000 */
[----:B------:R-:W-:Y:S01]  /*52a0*/  LEA.HI.X R5, R104, UR5, R113, 0x1, P4 ;  /* 0x0000000568057c11 */ /* 0x000fe2000a0f0c71 */
[-C--:B------:R-:W-:Y:S01]  /*52b0*/  FMUL R28, R28, R88.reuse ;  /* 0x000000581c1c7220 */ /* 0x080fe20000400000 */
[----:B------:R-:W-:Y:S01]  /*52c0*/  F2FP.F16.F32.PACK_AB R25, RZ, R25 ;  /* 0x00000019ff19723e */ /* 0x000fe200000000ff */
[-C--:B------:R-:W-:Y:S01]  /*52d0*/  FMUL R29, R29, R88.reuse ;  /* 0x000000581d1d7220 */ /* 0x080fe20000400000 */
[----:B------:R-:W-:Y:S01]  /*52e0*/  ISETP.GT.AND P2, PT, R0, 0x8, P2 ;  /* 0x000000080000780c */ /* 0x000fe20001744270 */
[----:B------:R-:W-:Y:S01]  /*52f0*/  @P1 STG.E.U16 desc[UR36][R4.64], R24 ;  /* 0x0000001804001986 */ /* 0x000fe2000c101524 */
[----:B------:R-:W-:Y:S01]  /*5300*/  ISETP.GT.AND P1, PT, R3, 0x8, PT ;  /* 0x000000080300780c */ /* 0x000fe20003f24270 */
[----:B------:R-:W-:Y:S01]  /*5310*/  FMUL R30, R30, R88 ;  /* 0x000000581e1e7220 */ /* 0x000fe20000400000 */
[C---:B------:R-:W-:Y:S01]  /*5320*/  SHF.L.U64.HI R7, R94.reuse, 0x1, R95 ;  /* 0x000000015e077819 */ /* 0x040fe2000001025f */
[----:B------:R-:W-:Y:S01]  /*5330*/  @P0 STG.E.U16 desc[UR36][R4.64+0x2], R25 ;  /* 0x0000021904000986 */ /* 0x000fe2000c101524 */
[----:B------:R-:W-:Y:S01]  /*5340*/  LEA R6, P5, R94, R4, 0x1 ;  /* 0x000000045e067211 */ /* 0x000fe200078a08ff */
[-C--:B------:R-:W-:Y:S01]  /*5350*/  FMUL R31, R31, R88.reuse ;  /* 0x000000581f1f7220 */ /* 0x080fe20000400000 */
[----:B------:R-:W-:Y:S01]  /*5360*/  ISETP.GT.AND P3, PT, R0, 0x8, P3 ;  /* 0x000000080000780c */ /* 0x000fe20001f64270 */
[-C--:B------:R-:W-:Y:S01]  /*5370*/  FMUL R32, R32, R88.reuse ;  /* 0x0000005820207220 */ /* 0x080fe20000400000 */
[----:B------:R-:W-:Y:S01]  /*5380*/  ISETP.GT.AND P0, PT, R3, 0x9, PT ;  /* 0x000000090300780c */ /* 0x000fe20003f04270 */
[----:B------:R-:W-:Y:S01]  /*5390*/  IMAD.X R7, R7, 0x1, R5, P5 ;  /* 0x0000000107077824 */ /* 0x000fe200028e0605 */
[----:B------:R-:W-:Y:S01]  /*53a0*/  ISETP.GT.AND P4, PT, R0, RZ, P1 ;  /* 0x000000ff0000720c */ /* 0x000fe20000f84270 */
[----:B------:R-:W-:Y:S01]  /*53b0*/  FMUL R33, R33, R88 ;  /* 0x0000005821217220 */ /* 0x000fe20000400000 */
[----:B------:R-:W-:Y:S01]  /*53c0*/  F2FP.F16.F32.PACK_AB R26, RZ, R26 ;  /* 0x0000001aff1a723e */ /* 0x000fe200000000ff */
[-C--:B------:R-:W-:Y:S01]  /*53d0*/  FMUL R34, R34, R88.reuse ;  /* 0x0000005822227220 */ /* 0x080fe20000400000 */
[----:B------:R-:W-:Y:S01]  /*53e0*/  ISETP.GT.AND P5, PT, R0, RZ, P0 ;  /* 0x000000ff0000720c */ /* 0x000fe200007a4270 */
[----:B------:R-:W-:Y:S01]  /*53f0*/  FMUL R35, R35, R88 ;  /* 0x0000005823237220 */ /* 0x000fe20000400000 */
[----:B------:R-:W-:Y:S01]  /*5400*/  F2FP.F16.F32.PACK_AB R27, RZ, R27 ;  /* 0x0000001bff1b723e */ /* 0x000fe200000000ff */
[----:B------:R-:W-:Y:S01]  /*5410*/  @P2 STG.E.U16 desc[UR36][R6.64], R26 ;  /* 0x0000001a06002986 */ /* 0x000fe2000c101524 */
[----:B------:R-:W-:Y:S01]  /*5420*/  F2FP.F16.F32.PACK_AB R28, RZ, R28 ;  /* 0x0000001cff1c723e */ /* 0x000fe200000000ff */
[-C--:B------:R-:W-:Y:S01]  /*5430*/  FMUL R36, R36, R88.reuse ;  /* 0x0000005824247220 */ /* 0x080fe20000400000 */
[C---:B------:R-:W-:Y:S01]  /*5440*/  ISETP.GT.AND P2, PT, R0.reuse, 0x8, P1 ;  /* 0x000000080000780c */ /* 0x040fe20000f44270 */
[----:B------:R-:W-:Y:S01]  /*5450*/  @P3 STG.E.U16 desc[UR36][R6.64+0x2], R27 ;  /* 0x0000021b06003986 */ /* 0x000fe2000c101524 */
[----:B------:R-:W-:Y:S01]  /*5460*/  ISETP.GT.AND P1, PT, R3, 0x10, PT ;  /* 0x000000100300780c */ /* 0x000fe20003f24270 */
[-C--:B------:R-:W-:Y:S01]  /*5470*/  FMUL R37, R37, R88.reuse ;  /* 0x0000005825257220 */ /* 0x080fe20000400000 */
[----:B------:R-:W-:Y:S01]  /*5480*/  F2FP.F16.F32.PACK_AB R29, RZ, R29 ;  /* 0x0000001dff1d723e */ /* 0x000fe200000000ff */
[----:B------:R-:W-:Y:S01]  /*5490*/  @P4 STG.E.U16 desc[UR36][R4.64+0x10], R28 ;  /* 0x0000101c04004986 */ /* 0x000fe2000c101524 */
[----:B------:R-:W-:Y:S01]  /*54a0*/  ISETP.GT.AND P3, PT, R0, 0x8, P0 ;  /* 0x000000080000780c */ /* 0x000fe20000764270 */
[-C--:B------:R-:W-:Y:S01]  /*54b0*/  FMUL R38, R38, R88.reuse ;  /* 0x0000005826267220 */ /* 0x080fe20000400000 */
[----:B------:R-:W-:Y:S01]  /*54c0*/  ISETP.GT.AND P0, PT, R3, 0x11, PT ;  /* 0x000000110300780c */ /* 0x000fe20003f04270 */
[----:B------:R-:W-:Y:S01]  /*54d0*/  @P5 STG.E.U16 desc[UR36][R4.64+0x12], R29 ;  /* 0x0000121d04005986 */ /* 0x000fe2000c101524 */
        /* <DEDUP_REMOVED lines=162> */
[----:B------:R-:W-:-:S02]  /*5f00*/  F2FP.F16.F32.PACK_AB R62, RZ, R62 ;  /* 0x0000003eff3e723e */ /* 0x000fc400000000ff */
[C---:B------:R-:W-:Y:S02]  /*5f10*/  ISETP.GT.AND P5, PT, R0.reuse, RZ, P0 ;  /* 0x000000ff0000720c */ /* 0x040fe400007a4270 */
[----:B------:R-:W-:Y:S01]  /*5f20*/  F2FP.F16.F32.PACK_AB R63, RZ, R63 ;  /* 0x0000003fff3f723e */ /* 0x000fe200000000ff */
[----:B------:R-:W-:Y:S01]  /*5f30*/  @P2 STG.E.U16 desc[UR36][R6.64+0x90], R62 ;  /* 0x0000903e06002986 */ /* 0x000fe2000c101524 */
[----:B------:R-:W-:Y:S02]  /*5f40*/  F2FP.F16.F32.PACK_AB R64, RZ, R64 ;  /* 0x00000040ff40723e */ /* 0x000fe400000000ff */
[C---:B------:R-:W-:Y:S01]  /*5f50*/  ISETP.GT.AND P2, PT, R0.reuse, 0x8, P1 ;  /* 0x000000080000780c */ /* 0x040fe20000f44270 */
[----:B------:R-:W-:Y:S01]  /*5f60*/  @P3 STG.E.U16 desc[UR36][R6.64+0x92], R63 ;  /* 0x0000923f06003986 */ /* 0x000fe2000c101524 */
[----:B------:R-:W-:Y:S02]  /*5f70*/  ISETP.GT.AND P1, PT, R3, 0x58, PT ;  /* 0x000000580300780c */ /* 0x000fe40003f24270 */
[----:B------:R-:W-:Y:S01]  /*5f80*/  F2FP.F16.F32.PACK_AB R65, RZ, R65 ;  /* 0x00000041ff41723e */ /* 0x000fe200000000ff */
[----:B------:R-:W-:Y:S01]  /*5f90*/  @P4 STG.E.U16 desc[UR36][R4.64+0xa0], R64 ;  /* 0x0000a04004004986 */ /* 0x000fe2000c101524 */
[----:B------:R-:W-:-:S02]  /*5fa0*/  ISETP.GT.AND P3, PT, R0, 0x8, P0 ;  /* 0x000000080000780c */ /* 0x000fc40000764270 */
[----:B------:R-:W-:Y:S01]  /*5fb0*/  ISETP.GT.AND P0, PT, R3, 0x59, PT ;  /* 0x000000590300780c */ /* 0x000fe20003f04270 */
[----:B------:R-:W-:Y:S01]  /*5fc0*/  @P5 STG.E.U16 desc[UR36][R4.64+0xa2], R65 ;  /* 0x0000a24104005986 */ /* 0x000fe2000c101524 */
[C---:B------:R-:W-:Y:S02]  /*5fd0*/  ISETP.GT.AND P4, PT, R0.reuse, RZ, P1 ;  /* 0x000000ff0000720c */ /* 0x040fe40000f84270 */
[----:B------:R-:W-:Y:S02]  /*5fe0*/  F2FP.F16.F32.PACK_AB R66, RZ, R66 ;  /* 0x00000042ff42723e */ /* 0x000fe400000000ff */
[----:B------:R-:W-:Y:S02]  /*5ff0*/  ISETP.GT.AND P5, PT, R0, RZ, P0 ;  /* 0x000000ff0000720c */ /* 0x000fe400007a4270 */
[----:B------:R-:W-:Y:S01]  /*6000*/  F2FP.F16.F32.PACK_AB R67, RZ, R67 ;  /* 0x00000043ff43723e */ /* 0x000fe200000000ff */
[----:B------:R-:W-:Y:S01]  /*6010*/  @P2 STG.E.U16 desc[UR36][R6.64+0xa0], R66 ;  /* 0x0000a04206002986 */ /* 0x000fe2000c101524 */
[----:B------:R-:W-:-:S02]  /*6020*/  F2FP.F16.F32.PACK_AB R68, RZ, R68 ;  /* 0x00000044ff44723e */ /* 0x000fc400000000ff */
[C---:B------:R-:W-:Y:S01]  /*6030*/  ISETP.GT.AND P2, PT, R0.reuse, 0x8, P1 ;  /* 0x000000080000780c */ /* 0x040fe20000f44270 */
[----:B------:R-:W-:Y:S01]  /*6040*/  @P3 STG.E.U16 desc[UR36][R6.64+0xa2], R67 ;  /* 0x0000a24306003986 */ /* 0x000fe2000c101524 */
[C---:B------:R-:W-:Y:S02]  /*6050*/  ISETP.GT.AND P1, PT, R3.reuse, 0x60, PT ;  /* 0x000000600300780c */ /* 0x040fe40003f24270 */
[----:B------:R-:W-:Y:S01]  /*6060*/  F2FP.F16.F32.PACK_AB R69, RZ, R69 ;  /* 0x00000045ff45723e */ /* 0x000fe200000000ff */
[----:B------:R-:W-:Y:S01]  /*6070*/  @P4 STG.E.U16 desc[UR36][R4.64+0xb0], R68 ;  /* 0x0000b04404004986 */ /* 0x000fe2000c101524 */
[C---:B------:R-:W-:Y:S02]  /*6080*/  ISETP.GT.AND P3, PT, R0.reuse, 0x8, P0 ;  /* 0x000000080000780c */ /* 0x040fe40000764270 */
[----:B------:R-:W-:Y:S01]  /*6090*/  ISETP.GT.AND P0, PT, R3, 0x61, PT ;  /* 0x000000610300780c */ /* 0x000fe20003f04270 */
[----:B------:R-:W-:Y:S01]  /*60a0*/  @P5 STG.E.U16 desc[UR36][R4.64+0xb2], R69 ;  /* 0x0000b24504005986 */ /* 0x000fe2000c101524 */
[----:B------:R-:W-:-:S02]  /*60b0*/  ISETP.GT.AND P4, PT, R0, RZ, P1 ;  /* 0x000000ff0000720c */ /* 0x000fc40000f84270 */
[C---:B------:R-:W-:Y:S02]  /*60c0*/  ISETP.GT.AND P5, PT, R0.reuse, RZ, P0 ;  /* 0x000000ff0000720c */ /* 0x040fe400007a4270 */
[----:B------:R-:W-:Y:S02]  /*60d0*/  F2FP.F16.F32.PACK_AB R70, RZ, R70 ;  /* 0x00000046ff46723e */ /* 0x000fe400000000ff */
[----:B------:R-:W-:Y:S02]  /*60e0*/  F2FP.F16.F32.PACK_AB R71, RZ, R71 ;  /* 0x00000047ff47723e */ /* 0x000fe400000000ff */
[----:B------:R-:W-:Y:S01]  /*60f0*/  F2FP.F16.F32.PACK_AB R72, RZ, R72 ;  /* 0x00000048ff48723e */ /* 0x000fe200000000ff */
[----:B------:R-:W-:Y:S01]  /*6100*/  @P2 STG.E.U16 desc[UR36][R6.64+0xb0], R70 ;  /* 0x0000b04606002986 */ /* 0x000fe2000c101524 */
[----:B------:R-:W-:Y:S02]  /*6110*/  F2FP.F16.F32.PACK_AB R73, RZ, R73 ;  /* 0x00000049ff49723e */ /* 0x000fe400000000ff */
[C---:B------:R-:W-:Y:S01]  /*6120*/  ISETP.GT.AND P1, PT, R0.reuse, 0x8, P1 ;  /* 0x000000080000780c */ /* 0x040fe20000f24270 */
[----:B------:R-:W-:Y:S01]  /*6130*/  @P3 STG.E.U16 desc[UR36][R6.64+0xb2], R71 ;  /* 0x0000b24706003986 */ /* 0x000fe2000c101524 */
[----:B------:R-:W-:-:S02]  /*6140*/  ISETP.GT.AND P2, PT, R0, 0x8, P0 ;  /* 0x000000080000780c */ /* 0x000fc40000744270 */
[----:B------:R-:W-:Y:S01]  /*6150*/  F2FP.F16.F32.PACK_AB R74, RZ, R74 ;  /* 0x0000004aff4a723e */ /* 0x000fe200000000ff */
[----:B------:R-:W-:Y:S01]  /*6160*/  @P4 STG.E.U16 desc[UR36][R4.64+0xc0], R72 ;  /* 0x0000c04804004986 */ /* 0x000fe2000c101524 */
[C---:B------:R-:W-:Y:S02]  /*6170*/  ISETP.GT.AND P4, PT, R3.reuse, 0x68, PT ;  /* 0x000000680300780c */ /* 0x040fe40003f84270 */
[----:B------:R-:W-:Y:S01]  /*6180*/  ISETP.GT.AND P0, PT, R3, 0x69, PT ;  /* 0x000000690300780c */ /* 0x000fe20003f04270 */
[----:B------:R-:W-:Y:S01]  /*6190*/  @P5 STG.E.U16 desc[UR36][R4.64+0xc2], R73 ;  /* 0x0000c24904005986 */ /* 0x000fe2000c101524 */
[----:B------:R-:W-:Y:S02]  /*61a0*/  ISETP.GT.AND P5, PT, R0, RZ, P4 ;  /* 0x000000ff0000720c */ /* 0x000fe400027a4270 */
[----:B------:R-:W-:Y:S01]  /*61b0*/  F2FP.F16.F32.PACK_AB R75, RZ, R75 ;  /* 0x0000004bff4b723e */ /* 0x000fe200000000ff */
[----:B------:R-:W-:Y:S01]  /*61c0*/  @P1 STG.E.U16 desc[UR36][R6.64+0xc0], R74 ;  /* 0x0000c04a06001986 */ /* 0x000fe2000c101524 */
[----:B------:R-:W-:-:S02]  /*61d0*/  F2FP.F16.F32.PACK_AB R76, RZ, R76 ;  /* 0x0000004cff4c723e */ /* 0x000fc400000000ff */
[C---:B------:R-:W-:Y:S01]  /*61e0*/  ISETP.GT.AND P3, PT, R0.reuse, RZ, P0 ;  /* 0x000000ff0000720c */ /* 0x040fe20000764270 */
[----:B------:R-:W-:Y:S01]  /*61f0*/  @P2 STG.E.U16 desc[UR36][R6.64+0xc2], R75 ;  /* 0x0000c24b06002986 */ /* 0x000fe2000c101524 */
[C---:B------:R-:W-:Y:S02]  /*6200*/  ISETP.GT.AND P4, PT, R0.reuse, 0x8, P4 ;  /* 0x000000080000780c */ /* 0x040fe40002784270 */
[----:B------:R-:W-:Y:S02]  /*6210*/  F2FP.F16.F32.PACK_AB R77, RZ, R77 ;  /* 0x0000004dff4d723e */ /* 0x000fe400000000ff */
[----:B------:R-:W-:Y:S01]  /*6220*/  F2FP.F16.F32.PACK_AB R78, RZ, R78 ;  /* 0x0000004eff4e723e */ /* 0x000fe200000000ff */
[----:B------:R-:W-:Y:S01]  /*6230*/  @P5 STG.E.U16 desc[UR36][R4.64+0xd0], R76 ;  /* 0x0000d04c04005986 */ /* 0x000fe2000c101524 */
[----:B------:R-:W-:Y:S02]  /*6240*/  ISETP.GT.AND P5, PT, R0, 0x8, P0 ;  /* 0x000000080000780c */ /* 0x000fe400007a4270 */
[----:B------:R-:W-:-:S02]  /*6250*/  F2FP.F16.F32.PACK_AB R79, RZ, R79 ;  /* 0x0000004fff4f723e */ /* 0x000fc400000000ff */
[C---:B------:R-:W-:Y:S01]  /*6260*/  ISETP.GT.AND P2, PT, R3.reuse, 0x71, PT ;  /* 0x000000710300780c */ /* 0x040fe20003f44270 */
[----:B------:R-:W-:Y:S01]  /*6270*/  @P3 STG.E.U16 desc[UR36][R4.64+0xd2], R77 ;  /* 0x0000d24d04003986 */ /* 0x000fe2000c101524 */
[----:B------:R-:W-:Y:S02]  /*6280*/  ISETP.GT.AND P3, PT, R3, 0x70, PT ;  /* 0x000000700300780c */ /* 0x000fe40003f64270 */
[----:B------:R-:W-:Y:S01]  /*6290*/  F2FP.F16.F32.PACK_AB R80, RZ, R80 ;  /* 0x00000050ff50723e */ /* 0x000fe200000000ff */
[----:B------:R-:W-:Y:S01]  /*62a0*/  @P4 STG.E.U16 desc[UR36][R6.64+0xd0], R78 ;  /* 0x0000d04e06004986 */ /* 0x000fe2000c101524 */
[C---:B------:R-:W-:Y:S02]  /*62b0*/  ISETP.GT.AND P4, PT, R0.reuse, RZ, P2 ;  /* 0x000000ff0000720c */ /* 0x040fe40001784270 */
[----:B------:R-:W-:Y:S01]  /*62c0*/  F2FP.F16.F32.PACK_AB R81, RZ, R81 ;  /* 0x00000051ff51723e */ /* 0x000fe200000000ff */
[----:B------:R-:W-:Y:S01]  /*62d0*/  @P5 STG.E.U16 desc[UR36][R6.64+0xd2], R79 ;  /* 0x0000d24f06005986 */ /* 0x000fe2000c101524 */
[----:B------:R-:W-:-:S02]  /*62e0*/  ISETP.GT.AND P5, PT, R0, RZ, P3 ;  /* 0x000000ff0000720c */ /* 0x000fc40001fa4270 */
[C---:B------:R-:W-:Y:S02]  /*62f0*/  ISETP.GT.AND P1, PT, R3.reuse, 0x78, PT ;  /* 0x000000780300780c */ /* 0x040fe40003f24270 */
[----:B------:R-:W-:Y:S02]  /*6300*/  ISETP.GT.AND P0, PT, R3, 0x79, PT ;  /* 0x000000790300780c */ /* 0x000fe40003f04270 */
[C---:B------:R-:W-:Y:S02]  /*6310*/  ISETP.GT.AND P3, PT, R0.reuse, 0x8, P3 ;  /* 0x000000080000780c */ /* 0x040fe40001f64270 */
[C---:B------:R-:W-:Y:S02]  /*6320*/  ISETP.GT.AND P2, PT, R0.reuse, 0x8, P2 ;  /* 0x000000080000780c */ /* 0x040fe40001744270 */
[----:B------:R-:W-:Y:S02]  /*6330*/  F2FP.F16.F32.PACK_AB R82, RZ, R82 ;  /* 0x00000052ff52723e */ /* 0x000fe400000000ff */
[----:B------:R-:W-:Y:S01]  /*6340*/  F2FP.F16.F32.PACK_AB R83, RZ, R83 ;  /* 0x00000053ff53723e */ /* 0x000fe200000000ff */
[----:B------:R-:W-:Y:S01]  /*6350*/  @P5 STG.E.U16 desc[UR36][R4.64+0xe0], R80 ;  /* 0x0000e05004005986 */ /* 0x000fe2000c101524 */
[----:B------:R-:W-:-:S02]  /*6360*/  ISETP.GT.AND P5, PT, R0, RZ, P0 ;  /* 0x000000ff0000720c */ /* 0x000fc400007a4270 */
[C---:B------:R-:W-:Y:S01]  /*6370*/  ISETP.GT.AND P0, PT, R0.reuse, 0x8, P0 ;  /* 0x000000080000780c */ /* 0x040fe20000704270 */
[----:B------:R-:W-:Y:S01]  /*6380*/  @P4 STG.E.U16 desc[UR36][R4.64+0xe2], R81 ;  /* 0x0000e25104004986 */ /* 0x000fe2000c101524 */
[C---:B------:R-:W-:Y:S02]  /*6390*/  ISETP.GT.AND P4, PT, R0.reuse, RZ, P1 ;  /* 0x000000ff0000720c */ /* 0x040fe40000f84270 */
[----:B------:R-:W-:Y:S01]  /*63a0*/  ISETP.GT.AND P1, PT, R0, 0x8, P1 ;  /* 0x000000080000780c */ /* 0x000fe20000f24270 */
[----:B------:R-:W-:Y:S01]  /*63b0*/  @P3 STG.E.U16 desc[UR36][R6.64+0xe0], R82 ;  /* 0x0000e05206003986 */ /* 0x000fe2000c101524 */
[----:B------:R-:W-:Y:S02]  /*63c0*/  F2FP.F16.F32.PACK_AB R84, RZ, R84 ;  /* 0x00000054ff54723e */ /* 0x000fe400000000ff */
[----:B------:R-:W-:Y:S01]  /*63d0*/  F2FP.F16.F32.PACK_AB R85, RZ, R85 ;  /* 0x00000055ff55723e */ /* 0x000fe200000000ff */
[----:B------:R-:W-:Y:S01]  /*63e0*/  @P2 STG.E.U16 desc[UR36][R6.64+0xe2], R83 ;  /* 0x0000e25306002986 */ /* 0x000fe2000c101524 */
[----:B------:R-:W-:-:S02]  /*63f0*/  F2FP.F16.F32.PACK_AB R86, RZ, R86 ;  /* 0x00000056ff56723e */ /* 0x000fc400000000ff */
[----:B------:R-:W-:-:S03]  /*6400*/  F2FP.F16.F32.PACK_AB R87, RZ, R87 ;  /* 0x00000057ff57723e */ /* 0x000fc600000000ff */
[----:B------:R-:W-:Y:S04]  /*6410*/  @P4 STG.E.U16 desc[UR36][R4.64+0xf0], R84 ;  /* 0x0000f05404004986 */ /* 0x000fe8000c101524 */
[----:B------:R0:W-:Y:S02]  /*6420*/  @P5 STG.E.U16 desc[UR36][R4.64+0xf2], R85 ;  /* 0x0000f25504005986 */ /* 0x0001e4000c101524 */
[----:B0-----:R-:W-:Y:S02]  /*6430*/  @P1 IMAD.MOV.U32 R4, RZ, RZ, R6 ;  /* 0x000000ffff041224 */ /* 0x001fe400078e0006 */
[----:B------:R-:W-:-:S05]  /*6440*/  @P1 IMAD.MOV.U32 R5, RZ, RZ, R7 ;  /* 0x000000ffff051224 */ /* 0x000fca00078e0007 */
[----:B------:R0:W-:Y:S04]  /*6450*/  @P1 STG.E.U16 desc[UR36][R4.64+0xf0], R86 ;  /* 0x0000f05604001986 */ /* 0x0001e8000c101524 */
[----:B------:R0:W-:Y:S02]  /*6460*/  @P0 STG.E.U16 desc[UR36][R6.64+0xf2], R87 ;  /* 0x0000f25706000986 */ /* 0x0001e4000c101524 */
.L_x_158:
[----:B------:R-:W-:Y:S05]  /*6470*/  BSYNC B0 ;  /* 0x0000000000007941 */ /* 0x000fea0003800000 */
.L_x_32:
[----:B0-----:R-:W2:Y:S01]  /*6480*/  LDL.64 R4, [R1] ;  /* 0x0000000001047983 */ /* 0x001ea20000100a00 */
[----:B------:R-:W-:Y:S01]  /*6490*/  ULDC.64 UR4, c[0x0][0x650] ;  /* 0x0001940000047ab9 */ /* 0x000fe20000000a00 */
[----:B------:R-:W-:Y:S02]  /*64a0*/  IMAD.U32 R0, RZ, RZ, UR44 ;  /* 0x0000002cff007e24 */ /* 0x000fe4000f8e00ff */
[----:B------:R-:W-:Y:S02]  /*64b0*/  IMAD.MOV.U32 R22, RZ, RZ, -0x1 ;  /* 0xffffffffff167424 */ /* 0x000fe400078e00ff */
[----:B------:R0:W-:Y:S01]  /*64c0*/  SYNCS.ARRIVE.TRANS64.A1T0 RZ, [R0+UR46], RZ ;  /* 0x000000ff00ff79a7 */ /* 0x0001e2000810002e */
[----:B-----5:R-:W-:Y:S02]  /*64d0*/  IMAD.MOV.U32 R18, RZ, RZ, -0x1 ;  /* 0xffffffffff127424 */ /* 0x020fe400078e00ff */
[----:B------:R-:W-:Y:S01]  /*64e0*/  IMAD.MOV.U32 R19, RZ, RZ, -0x1 ;  /* 0xffffffffff137424 */ /* 0x000fe200078e00ff */
[----:B0-----:R-:W-:-:S02]  /*64f0*/  PRMT R0, RZ, 0x7610, R0 ;  /* 0x00007610ff007816 */ /* 0x001fc40000000000 */
[----:B--2---:R-:W-:-:S05]  /*6500*/  LEA R16, P0, R4, R16, 0x1 ;  /* 0x0000001004107211 */ /* 0x004fca00078008ff */
[----:B------:R-:W-:Y:S01]  /*6510*/  IMAD.X R17, R98, 0x1, R17, P0 ;  /* 0x0000000162117824 */ /* 0x000fe200000e0611 */
[----:B------:R-:W-:-:S04]  /*6520*/  ISETP.GE.U32.AND P0, PT, R16, UR4, PT ;  /* 0x0000000410007c0c */ /* 0x000fc8000bf06070 */
[----:B------:R-:W-:-:S13]  /*6530*/  ISETP.GE.U32.AND.EX P0, PT, R17, UR5, PT, P0 ;  /* 0x0000000511007c0c */ /* 0x000fda000bf06100 */
[----:B------:R-:W-:Y:S05]  /*6540*/  @P0 BRA `(.L_x_159) ;  /* 0x00000004004c0947 */ /* 0x000fea0003800000 */
[----:B-1----:R-:W0:Y:S01]  /*6550*/  LDC.64 R10, c[0x0][0x628] ;  /* 0x00018a00ff0a7b82 */ /* 0x002e220000000a00 */
[----:B------:R-:W1:Y:S01]  /*6560*/  S2R R12, SR_CTAID.X ;  /* 0x00000000000c7919 */ /* 0x000e620000002500 */
[----:B------:R-:W-:Y:S02]  /*6570*/  IMAD.MOV.U32 R8, RZ, RZ, R16 ;  /* 0x000000ffff087224 */ /* 0x000fe400078e0010 */
[----:B------:R-:W-:Y:S01]  /*6580*/  IMAD.MOV.U32 R9, RZ, RZ, R17 ;  /* 0x000000ffff097224 */ /* 0x000fe200078e0011 */
[----:B------:R-:W2:Y:S03]  /*6590*/  S2R R18, SR_CTAID.Y ;  /* 0x0000000000127919 */ /* 0x000ea60000002600 */
[----:B------:R-:W1:Y:S08]  /*65a0*/  LDC R0, c[0x0][0x630] ;  /* 0x00018c00ff007b82 */ /* 0x000e700000000800 */
[----:B------:R-:W1:Y:S01]  /*65b0*/  LDC.64 R14, c[0x0][0x620] ;  /* 0x00018800ff0e7b82 */ /* 0x000e620000000a00 */
[----:B0-----:R-:W-:-:S04]  /*65c0*/  ISETP.NE.U32.AND P0, PT, R10, RZ, PT ;  /* 0x000000ff0a00720c */ /* 0x001fc80003f05070 */
[----:B------:R-:W-:-:S13]  /*65d0*/  ISETP.NE.AND.EX P0, PT, R11, RZ, PT, P0 ;  /* 0x000000ff0b00720c */ /* 0x000fda0003f05300 */
[----:B-12---:R-:W-:Y:S05]  /*65e0*/  @!P0 BRA `(.L_x_160) ;  /* 0x0000000000288947 */ /* 0x006fea0003800000 */
[----:B------:R-:W0:Y:S02]  /*65f0*/  LDC R3, c[0x0][0x634] ;  /* 0x00018d00ff037b82 */ /* 0x000e240000000800 */
[----:B0-----:R-:W-:-:S05]  /*6600*/  IADD3 R3, P0, R16, R3, RZ ;  /* 0x0000000310037210 */ /* 0x001fca0007f1e0ff */
[----:B------:R-:W-:-:S04]  /*6610*/  IMAD.X R13, RZ, RZ, R17, P0 ;  /* 0x000000ffff0d7224 */ /* 0x000fc800000e0611 */
[----:B------:R-:W-:-:S04]  /*6620*/  IMAD.WIDE.U32 R4, R13, R10, RZ ;  /* 0x0000000a0d047225 */ /* 0x000fc800078e00ff */
[----:B---34-:R-:W-:-:S04]  /*6630*/  IMAD.WIDE.U32 R6, P0, R3, R11, R4 ;  /* 0x0000000b03067225 */ /* 0x018fc80007800004 */
[----:B------:R-:W-:-:S04]  /*6640*/  IMAD.WIDE.U32 R4, R3, R10, RZ ;  /* 0x0000000a03047225 */ /* 0x000fc800078e00ff */
[----:B------:R-:W-:Y:S01]  /*6650*/  IMAD.X R9, RZ, RZ, RZ, P0 ;  /* 0x000000ffff097224 */ /* 0x000fe200000e06ff */
[----:B------:R-:W-:Y:S01]  /*6660*/  IADD3 RZ, P0, R5, R6, RZ ;  /* 0x0000000605ff7210 */ /* 0x000fe20007f1e0ff */
[----:B------:R-:W-:-:S04]  /*6670*/  IMAD.MOV.U32 R8, RZ, RZ, R7 ;  /* 0x000000ffff087224 */ /* 0x000fc800078e0007 */
[----:B------:R-:W-:-:S08]  /*6680*/  IMAD.WIDE.U32.X R8, R13, R11, R8, P0 ;  /* 0x0000000b0d087225 */ /* 0x000fd000000e0408 */
.L_x_160:
[-CC-:B------:R-:W-:Y:S01]  /*6690*/  SHF.R.U64 R19, R8, R0.reuse, R9.reuse ;  /* 0x0000000008137219 */ /* 0x180fe20000001209 */
[----:B------:R-:W0:Y:S01]  /*66a0*/  LDC.64 R24, c[0x0][0x640] ;  /* 0x00019000ff187b82 */ /* 0x000e220000000a00 */
[----:B------:R-:W-:Y:S01]  /*66b0*/  SHF.R.U32.HI R0, RZ, R0, R9 ;  /* 0x00000000ff007219 */ /* 0x000fe20000011609 */
[----:B------:R-:W-:Y:S01]  /*66c0*/  ULDC UR4, c[0x0][0x150] ;  /* 0x0000540000047ab9 */ /* 0x000fe20000000800 */
[----:B------:R-:W-:Y:S02]  /*66d0*/  IADD3 R3, P0, RZ, -R19, RZ ;  /* 0x80000013ff037210 */ /* 0x000fe40007f1e0ff */
[----:B---34-:R-:W-:-:S03]  /*66e0*/  I2FP.F32.U32 R7, R12 ;  /* 0x0000000c00077245 */ /* 0x018fc60000201000 */
[----:B------:R-:W1:Y:S01]  /*66f0*/  LDC R6, c[0x0][0x618] ;  /* 0x00018600ff067b82 */ /* 0x000e620000000800 */
[----:B------:R-:W-:Y:S02]  /*6700*/  IMAD.X R5, RZ, RZ, ~R0, P0 ;  /* 0x000000ffff057224 */ /* 0x000fe400000e0e00 */
[----:B------:R-:W-:Y:S01]  /*6710*/  FMUL R7, R7, UR4 ;  /* 0x0000000407077c20 */ /* 0x000fe20008400000 */
[----:B------:R-:W-:Y:S01]  /*6720*/  ULDC UR4, c[0x0][0x154] ;  /* 0x0000550000047ab9 */ /* 0x000fe20000000800 */
[-C--:B------:R-:W-:Y:S02]  /*6730*/  IMAD R0, R5, R14.reuse, RZ ;  /* 0x0000000e05007224 */ /* 0x080fe400078e02ff */
[C---:B------:R-:W-:Y:S01]  /*6740*/  IMAD.WIDE.U32 R4, R3.reuse, R14, R16 ;  /* 0x0000000e03047225 */ /* 0x040fe200078e0010 */
[----:B------:R-:W2:Y:S01]  /*6750*/  LDC R8, c[0x0][0x608] ;  /* 0x00018200ff087b82 */ /* 0x000ea20000000800 */
[----:B------:R-:W3:Y:S02]  /*6760*/  F2I.U32.TRUNC.NTZ R7, R7 ;  /* 0x0000000700077305 */ /* 0x000ee4000020f000 */
[----:B------:R-:W-:Y:S01]  /*6770*/  IMAD R3, R3, R15, R0 ;  /* 0x0000000f03037224 */ /* 0x000fe200078e0200 */
[----:B------:R-:W-:-:S03]  /*6780*/  I2FP.F32.U32 R0, R18 ;  /* 0x0000001200007245 */ /* 0x000fc60000201000 */
[----:B------:R-:W-:Y:S01]  /*6790*/  IMAD.IADD R3, R5, 0x1, R3 ;  /* 0x0000000105037824 */ /* 0x000fe200078e0203 */
[----:B------:R-:W4:Y:S01]  /*67a0*/  LDC R11, c[0x0][0x658] ;  /* 0x00019600ff0b7b82 */ /* 0x000f220000000800 */
[----:B0-----:R-:W-:-:S04]  /*67b0*/  ISETP.NE.U32.AND P0, PT, R24, RZ, PT ;  /* 0x000000ff1800720c */ /* 0x001fc80003f05070 */
[----:B------:R-:W-:-:S03]  /*67c0*/  ISETP.NE.AND.EX P0, PT, R25, RZ, PT, P0 ;  /* 0x000000ff1900720c */ /* 0x000fc60003f05300 */
[----:B------:R-:W0:Y:S01]  /*67d0*/  LDC R9, c[0x0][0x144] ;  /* 0x00005100ff097b82 */ /* 0x000e220000000800 */
[-C--:B-1----:R-:W-:Y:S01]  /*67e0*/  SHF.R.U64 R10, R4, R6.reuse, R3 ;  /* 0x00000006040a7219 */ /* 0x082fe20000001203 */
[----:B---3--:R-:W-:Y:S01]  /*67f0*/  IMAD.MOV R7, RZ, RZ, -R7 ;  /* 0x000000ffff077224 */ /* 0x008fe200078e0a07 */
[----:B------:R-:W-:Y:S01]  /*6800*/  SHF.R.U32.HI R3, RZ, R6, R3 ;  /* 0x00000006ff037219 */ /* 0x000fe20000011603 */
[----:B------:R-:W-:-:S04]  /*6810*/  FMUL R6, R0, UR4 ;  /* 0x0000000400067c20 */ /* 0x000fc80008400000 */
[----:B------:R-:W1:Y:S01]  /*6820*/  LDC R21, c[0x0][0x148] ;  /* 0x00005200ff157b82 */ /* 0x000e620000000800 */
[----:B------:R3:W0:Y:S01]  /*6830*/  F2I.U32.TRUNC.NTZ R14, R6 ;  /* 0x00000006000e7305 */ /* 0x000622000020f000 */
[-CC-:B--2---:R-:W-:Y:S02]  /*6840*/  SHF.R.U64 R13, R10, R8.reuse, R3.reuse ;  /* 0x000000080a0d7219 */ /* 0x184fe40000001203 */
[----:B------:R-:W-:-:S04]  /*6850*/  SHF.R.U32.HI R0, RZ, R8, R3 ;  /* 0x00000008ff007219 */ /* 0x000fc80000011603 */
[----:B------:R-:W2:Y:S01]  /*6860*/  LDC R20, c[0x0][0x648] ;  /* 0x00019200ff147b82 */ /* 0x000ea20000000800 */
[-CC-:B----4-:R-:W-:Y:S02]  /*6870*/  SHF.R.U64 R15, R13, R11.reuse, R0.reuse ;  /* 0x0000000b0d0f7219 */ /* 0x190fe40000001200 */
[----:B------:R-:W-:-:S03]  /*6880*/  SHF.R.U32.HI R5, RZ, R11, R0 ;  /* 0x0000000bff057219 */ /* 0x000fc60000011600 */
[----:B------:R-:W-:Y:S02]  /*6890*/  IMAD.MOV.U32 R4, RZ, RZ, R15 ;  /* 0x000000ffff047224 */ /* 0x000fe400078e000f */
[----:B------:R-:W4:Y:S01]  /*68a0*/  LDC R26, c[0x0][0x638] ;  /* 0x00018e00ff1a7b82 */ /* 0x000f220000000800 */
[----:B0-----:R-:W-:-:S07]  /*68b0*/  IMAD R22, R9, R7, R12 ;  /* 0x0000000709167224 */ /* 0x001fce00078e020c */
[----:B------:R-:W0:Y:S08]  /*68c0*/  LDC R27, c[0x0][0x610] ;  /* 0x00018400ff1b7b82 */ /* 0x000e300000000800 */
[----:B------:R-:W0:Y:S01]  /*68d0*/  LDC R28, c[0x0][0x600] ;  /* 0x00018000ff1c7b82 */ /* 0x000e220000000800 */
[----:B-123--:R-:W-:Y:S05]  /*68e0*/  @!P0 BRA `(.L_x_161) ;  /* 0x0000000000288947 */ /* 0x00efea0003800000 */
[----:B------:R-:W1:Y:S02]  /*68f0*/  LDC R0, c[0x0][0x64c] ;  /* 0x00019300ff007b82 */ /* 0x000e640000000800 */
[----:B-1----:R-:W-:-:S05]  /*6900*/  IADD3 R3, P0, R15, R0, RZ ;  /* 0x000000000f037210 */ /* 0x002fca0007f1e0ff */
        /* <DEDUP_REMOVED lines=8> */
.L_x_161:
[----:B------:R-:W-:Y:S01]  /*6990*/  ISETP.NE.AND P0, PT, R2, 0x1, PT ;  /* 0x000000010200780c */ /* 0x000fe20003f05270 */
[----:B------:R-:W-:Y:S01]  /*69a0*/  IMAD.MOV R14, RZ, RZ, -R14 ;  /* 0x000000ffff0e7224 */ /* 0x000fe200078e0a0e */
[----:B------:R-:W-:Y:S02]  /*69b0*/  SHF.R.U64 R0, R4, R20, R5 ;  /* 0x0000001404007219 */ /* 0x000fe40000001205 */
[----:B------:R-:W-:Y:S02]  /*69c0*/  LOP3.LUT R3, R13, R100, RZ, 0xc0, !PT ;  /* 0x000000640d037212 */ /* 0x000fe400078ec0ff */
[----:B------:R-:W-:Y:S01]  /*69d0*/  LOP3.LUT R5, R10, R99, RZ, 0xc0, !PT ;  /* 0x000000630a057212 */ /* 0x000fe200078ec0ff */
[----:B------:R-:W-:Y:S02]  /*69e0*/  IMAD.MOV R4, RZ, RZ, -R0 ;  /* 0x000000ffff047224 */ /* 0x000fe400078e0a00 */
[----:B------:R-:W-:Y:S02]  /*69f0*/  IMAD R3, R96, R0, R3 ;  /* 0x0000000060037224 */ /* 0x000fe400078e0203 */
[----:B----4-:R-:W-:-:S02]  /*6a00*/  IMAD R0, R4, R26, R15 ;  /* 0x0000001a04007224 */ /* 0x010fc400078e020f */
[----:B------:R-:W-:Y:S02]  /*6a10*/  @P0 IMAD R22, R21, R14, R18 ;  /* 0x0000000e15160224 */ /* 0x000fe400078e0212 */
[----:B------:R-:W-:Y:S02]  /*6a20*/  IMAD.MOV.U32 R4, RZ, RZ, 0x1 ;  /* 0x00000001ff047424 */ /* 0x000fe400078e00ff */
[----:B0-----:R-:W-:Y:S02]  /*6a30*/  IMAD R22, R3, R27, R22 ;  /* 0x0000001b03167224 */ /* 0x001fe400078e0216 */
[----:B------:R-:W-:Y:S01]  /*6a40*/  IMAD R3, R0, R28, R5 ;  /* 0x0000001c00037224 */ /* 0x000fe200078e0205 */
[----:B------:R-:W-:-:S04]  /*6a50*/  PRMT R0, R4, 0x7610, R0 ;  /* 0x0000761004007816 */ /* 0x000fc80000000000 */
[----:B------:R-:W-:Y:S02]  /*6a60*/  SEL R18, R3, R22, !P0 ;  /* 0x0000001603127207 */ /* 0x000fe40004000000 */
[----:B------:R-:W-:-:S07]  /*6a70*/  SEL R22, R22, R3, !P0 ;  /* 0x0000000316167207 */ /* 0x000fce0004000000 */
.L_x_159:
[----:B------:R-:W-:Y:S01]  /*6a80*/  LOP3.LUT P0, RZ, R0, 0xff, RZ, 0xc0, !PT ;  /* 0x000000ff00ff7812 */ /* 0x000fe2000780c0ff */
[----:B------:R-:W-:Y:S01]  /*6a90*/  UIMAD.WIDE.U32 UR4, UR38, -0x55555555, URZ ;  /* 0xaaaaaaab260478a5 */ /* 0x000fe2000f8e003f */
[----:B------:R-:W-:-:S03]  /*6aa0*/  LOP3.LUT R103, R103, 0x1, RZ, 0x3c, !PT ;  /* 0x0000000167677812 */ /* 0x000fc600078e3cff */
[----:B------:R-:W-:-:S04]  /*6ab0*/  USHF.R.U32.HI UR4, URZ, 0x2, UR5 ;  /* 0x000000023f047899 */ /* 0x000fc80008011605 */
[----:B------:R-:W-:-:S04]  /*6ac0*/  UIMAD UR38, UR4, -0x6, UR38 ;  /* 0xfffffffa042678a4 */ /* 0x000fc8000f8e0226 */
[----:B------:R-:W-:Y:S08]  /*6ad0*/  @P0 BRA `(.L_x_162) ;  /* 0xffffffa800a00947 */ /* 0x000ff0000383ffff */
[----:B------:R-:W-:Y:S05]  /*6ae0*/  EXIT ;  /* 0x000000000000794d */ /* 0x000fea0003800000 */
.L_x_13:
[----:B------:R-:W-:-:S08]  /*6af0*/  ISETP.NE.AND P0, PT, R14, RZ, PT ;  /* 0x000000ff0e00720c */ /* 0x000fd00003f05270 */
[----:B0-----:R-:W0:-:S00]  /*6b00*/  USETMAXREG.DEALLOC.CTAPOOL 0x28 ;  /* 0x00000028000079c8 */ /* 0x001e0000080e0500 */
[----:B------:R-:W-:Y:S05]  /*6b10*/  @P0 EXIT ;  /* 0x000000000000094d */ /* 0x000fea0003800000 */
[----:B0-----:R-:W-:Y:S01]  /*6b20*/  LOP3.LUT P0, RZ, R3, 0xff, RZ, 0xc0, !PT ;  /* 0x000000ff03ff7812 */ /* 0x001fe2000780c0ff */
[----:B------:R-:W-:Y:S02]  /*6b30*/  IMAD.MOV.U32 R3, RZ, RZ, 0x1 ;  /* 0x00000001ff037424 */ /* 0x000fe400078e00ff */
[----:B------:R-:W-:-:S10]  /*6b40*/  IMAD.MOV.U32 R8, RZ, RZ, RZ ;  /* 0x000000ffff087224 */ /* 0x000fd400078e00ff */
[----:B------:R-:W-:Y:S05]  /*6b50*/  @!P0 BRA `(.L_x_163) ;  /* 0x0000000c003c8947 */ /* 0x000fea0003800000 */
[----:B------:R-:W-:Y:S01]  /*6b60*/  LOP3.LUT P0, RZ, R4, 0x1f, RZ, 0xc0, !PT ;  /* 0x0000001f04ff7812 */ /* 0x000fe2000780c0ff */
[----:B------:R-:W-:Y:S01]  /*6b70*/  ULDC UR5, c[0x0][0x658] ;  /* 0x0001960000057ab9 */ /* 0x000fe20000000800 */
[----:B------:R-:W-:Y:S01]  /*6b80*/  UMOV UR6, 0xffffffff ;  /* 0xffffffff00067882 */ /* 0x000fe20000000000 */
[----:B------:R-:W-:Y:S01]  /*6b90*/  BSSY B0, `(.L_x_163) ;  /* 0x00000cb000007945 */ /* 0x000fe20003800000 */
[----:B------:R-:W-:Y:S01]  /*6ba0*/  USHF.L.U32 UR6, UR6, UR5, URZ ;  /* 0x0000000506067299 */ /* 0x000fe2000800063f */
[C---:B------:R-:W-:Y:S01]  /*6bb0*/  ISETP.NE.AND P2, PT, R5.reuse, RZ, PT ;  /* 0x000000ff0500720c */ /* 0x040fe20003f45270 */
[----:B------:R-:W-:Y:S01]  /*6bc0*/  UMOV UR7, 0x1 ;  /* 0x0000000100077882 */ /* 0x000fe20000000000 */
[----:B------:R-:W-:Y:S01]  /*6bd0*/  ISETP.NE.OR P0, PT, R5, RZ, !P0 ;  /* 0x000000ff0500720c */ /* 0x000fe20004705670 */
[----:B------:R-:W-:Y:S01]  /*6be0*/  IMAD.MOV.U32 R10, RZ, RZ, 0x1 ;  /* 0x00000001ff0a7424 */ /* 0x000fe200078e00ff */
[----:B------:R-:W-:Y:S01]  /*6bf0*/  LOP3.LUT R9, R23, 0x2, RZ, 0xfc, !PT ;  /* 0x0000000217097812 */ /* 0x000fe200078efcff */
[----:B------:R-:W-:Y:S01]  /*6c00*/  IMAD.MOV.U32 R3, RZ, RZ, 0x1 ;  /* 0x00000001ff037424 */ /* 0x000fe200078e00ff */
[----:B------:R-:W-:Y:S01]  /*6c10*/  ULDC UR4, c[0x0][0x600] ;  /* 0x0001800000047ab9 */ /* 0x000fe20000000800 */
[----:B------:R-:W-:Y:S01]  /*6c20*/  IMAD.MOV.U32 R8, RZ, RZ, RZ ;  /* 0x000000ffff087224 */ /* 0x000fe200078e00ff */
[----:B------:R-:W-:-:S02]  /*6c30*/  USHF.L.U32 UR13, UR7, UR5, URZ ;  /* 0x00000005070d7299 */ /* 0x000fc4000800063f */
[----:B------:R-:W-:Y:S02]  /*6c40*/  UIADD3 UR21, UR40, 0x1, URZ ;  /* 0x0000000128157890 */ /* 0x000fe4000fffe03f */
[----:B------:R-:W-:Y:S02]  /*6c50*/  UIADD3 UR4, UR4, -0x1, URZ ;  /* 0xffffffff04047890 */ /* 0x000fe4000fffe03f */
[----:B------:R-:W-:Y:S01]  /*6c60*/  ULOP3.LUT UR5, URZ, UR6, URZ, 0x33, !UPT ;  /* 0x000000063f057292 */ /* 0x000fe2000f8e333f */
[----:B------:R-:W-:-:S11]  /*6c70*/  ULDC.64 UR22, c[0x0][0x198] ;  /* 0x0000660000167ab9 */ /* 0x000fd60000000a00 */
.L_x_175:
[----:B------:R-:W-:-:S03]  /*6c80*/  UMOV UR6, 0xffffffff ;  /* 0xffffffff00067882 */ /* 0x000fc60000000000 */
[----:B------:R-:W-:Y:S05]  /*6c90*/  BRA.DIV UR6, `(.L_x_164) ;  /* 0x0000001206507947 */ /* 0x000fea000b800000 */
[----:B------:R-:W-:-:S13]  /*6ca0*/  ELECT P6, URZ, PT ;  /* 0x00000000003f782f */ /* 0x000fda00038c0000 */
.L_x_190:
[----:B------:R-:W0:Y:S01]  /*6cb0*/  LDC R4, c[0x0][0x28c] ;  /* 0x0000a300ff047b82 */ /* 0x000e220000000800 */
[----:B------:R-:W-:Y:S01]  /*6cc0*/  BSSY B1, `(.L_x_165) ;  /* 0x0000043000017945 */ /* 0x000fe20003800000 */
[----:B0-----:R-:W-:-:S13]  /*6cd0*/  ISETP.LT.OR P6, PT, R4, 0x1, !P6 ;  /* 0x000000010400780c */ /* 0x001fda00077c1670 */
[----:B------:R-:W-:Y:S05]  /*6ce0*/  @P6 BRA `(.L_x_166) ;  /* 0x0000000400006947 */ /* 0x000fea0003800000 */
[----:B------:R-:W-:Y:S02]  /*6cf0*/  IMAD.SHL.U32 R22, R22, 0x40, RZ ;  /* 0x0000004016167824 */ /* 0x000fe400078e00ff */
[----:B------:R-:W-:Y:S02]  /*6d00*/  IMAD.SHL.U32 R18, R18, 0x80, RZ ;  /* 0x0000008012127824 */ /* 0x000fe400078e00ff */
[----:B------:R-:W-:Y:S02]  /*6d10*/  IMAD.MOV.U32 R13, RZ, RZ, RZ ;  /* 0x000000ffff0d7224 */ /* 0x000fe400078e00ff */
[----:B------:R-:W-:Y:S02]  /*6d20*/  IMAD.U32 R14, RZ, RZ, UR21 ;  /* 0x00000015ff0e7e24 */ /* 0x000fe4000f8e00ff */
[----:B------:R-:W-:Y:S02]  /*6d30*/  IMAD.MOV.U32 R4, RZ, RZ, R3 ;  /* 0x000000ffff047224 */ /* 0x000fe400078e0003 */
[----:B------:R-:W-:-:S07]  /*6d40*/  IMAD.MOV.U32 R5, RZ, RZ, R8 ;  /* 0x000000ffff057224 */ /* 0x000fce00078e0008 */
.L_x_170:
[----:B------:R-:W0:Y:S01]  /*6d50*/  S2R R7, SR_CgaCtaId ;  /* 0x0000000000077919 */ /* 0x000e220000008800 */
[----:B------:R-:W-:-:S04]  /*6d60*/  MOV R6, 0x400 ;  /* 0x0000040000067802 */ /* 0x000fc80000000f00 */
[----:B0-----:R-:W-:Y:S02]  /*6d70*/  LEA R12, R7, R6, 0x18 ;  /* 0x00000006070c7211 */ /* 0x001fe400078ec0ff */
[----:B------:R-:W-:Y:S01]  /*6d80*/  SHF.L.U32 R6, R4, 0x1f, RZ ;  /* 0x0000001f04067819 */ /* 0x000fe200000006ff */
[----:B------:R-:W0:Y:S02]  /*6d90*/  @!P2 LDC R7, c[0x0][0x500] ;  /* 0x00014000ff07ab82 */ /* 0x000e240000000800 */
[----:B------:R-:W-:-:S04]  /*6da0*/  IMAD R11, R5, 0x8, R12 ;  /* 0x00000008050b7824 */ /* 0x000fc800078e020c */
[----:B------:R-:W1:Y:S02]  /*6db0*/  SYNCS.PHASECHK.TRANS64.TRYWAIT P1, [R11+URZ+0x30], R6 ;  /* 0x000030060b0075a7 */ /* 0x000e64000802017f */
[----:B-1----:R-:W-:Y:S05]  /*6dc0*/  @!P1 BRA `(.L_x_167) ;  /* 0x0000001000249947 */ /* 0x002fea0003800000 */
.L_x_191:
[----:B-1----:R-:W-:Y:S01]  /*6dd0*/  PRMT R6, R9, 0x9910, RZ ;  /* 0x0000991009067816 */ /* 0x002fe200000000ff */
[----:B0-----:R0:W-:Y:S03]  /*6de0*/  @!P2 SYNCS.ARRIVE.TRANS64 RZ, [R11+URZ], R7 ;  /* 0x000000070bffa9a7 */ /* 0x0011e6000800003f */
[----:B------:R-:W-:-:S13]  /*6df0*/  ISETP.NE.AND P1, PT, R6, 0x2, PT ;  /* 0x000000020600780c */ /* 0x000fda0003f25270 */
[----:B0-----:R-:W-:Y:S05]  /*6e00*/  @P1 BRA `(.L_x_168) ;  /* 0x0000000000041947 */ /* 0x001fea0003800000 */
[----:B------:R-:W-:Y:S01]  /*6e10*/  BPT.TRAP 0x1 ;  /* 0x000000040000795c */ /* 0x000fe20000300000 */
.L_x_168:
[----:B------:R-:W-:Y:S05]  /*6e20*/  @P0 BRA `(.L_x_169) ;  /* 0x0000000000040947 */ /* 0x000fea0003800000 */
[----:B------:R-:W-:Y:S01]  /*6e30*/  BPT.TRAP 0x1 ;  /* 0x000000040000795c */ /* 0x000fe20000300000 */
.L_x_169:
[--C-:B------:R-:W-:Y:S01]  /*6e40*/  IMAD R6, R5, 0x4000, R12.reuse ;  /* 0x0000400005067824 */ /* 0x100fe200078e020c */
[----:B------:R-:W-:Y:S01]  /*6e50*/  R2UR UR34, R13 ;  /* 0x000000000d2272ca */ /* 0x000fe200000e0000 */
[----:B------:R-:W-:Y:S01]  /*6e60*/  IMAD R12, R5, 0x8000, R12 ;  /* 0x00008000050c7824 */ /* 0x000fe200078e020c */
[----:B------:R-:W-:Y:S01]  /*6e70*/  R2UR UR33, R11 ;  /* 0x000000000b2172ca */ /* 0x000fe200000e0000 */
[----:B------:R-:W-:Y:S01]  /*6e80*/  VIADD R14, R14, 0xffffffff ;  /* 0xffffffff0e0e7836 */ /* 0x000fe20000000000 */
[----:B------:R-:W-:Y:S01]  /*6e90*/  R2UR UR24, R6 ;  /* 0x00000000061872ca */ /* 0x000fe200000e0000 */
[----:B------:R-:W-:Y:S01]  /*6ea0*/  UIADD3 UR6, UP0, UR22, 0xf0, URZ ;  /* 0x000000f016067890 */ /* 0x000fe2000ff1e03f */
[----:B------:R-:W-:Y:S01]  /*6eb0*/  R2UR UR8, R12 ;  /* 0x000000000c0872ca */ /* 0x000fe200000e0000 */
[----:B------:R-:W-:Y:S01]  /*6ec0*/  UIADD3 UR30, UP1, UR22, 0x1f0, URZ ;  /* 0x000001f0161e7890 */ /* 0x000fe2000ff3e03f */
[----:B------:R-:W-:Y:S01]  /*6ed0*/  R2UR UR36, R19 ;  /* 0x00000000132472ca */ /* 0x000fe200000e0000 */
[----:B------:R-:W-:Y:S01]  /*6ee0*/  UIADD3.X UR7, URZ, UR23, URZ, UP0, !UPT ;  /* 0x000000173f077290 */ /* 0x000fe200087fe43f */
[----:B------:R-:W-:Y:S01]  /*6ef0*/  R2UR UR35, R22 ;  /* 0x00000000162372ca */ /* 0x000fe200000e0000 */
[----:B------:R-:W-:Y:S01]  /*6f00*/  UIADD3.X UR31, URZ, UR23, URZ, UP1, !UPT ;  /* 0x000000173f1f7290 */ /* 0x000fe20008ffe43f */
[----:B------:R-:W-:Y:S01]  /*6f10*/  R2UR UR19, R18 ;  /* 0x00000000121372ca */ /* 0x000fe200000e0000 */
[----:B------:R-:W-:Y:S01]  /*6f20*/  UIADD3 UR26, UR34, 0x40, URZ ;  /* 0x00000040221a7890 */ /* 0x000fe2000fffe03f */
[----:B------:R-:W-:Y:S01]  /*6f30*/  ISETP.GT.AND P3, PT, R14, 0x1, PT ;  /* 0x000000010e00780c */ /* 0x000fe20003f64270 */
[----:B------:R-:W-:Y:S01]  /*6f40*/  VIADD R5, R5, 0x1 ;  /* 0x0000000105057836 */ /* 0x000fe20000000000 */
[----:B------:R-:W-:Y:S01]  /*6f50*/  UMOV UR14, 0x0 ;  /* 0x00000000000e7882 */ /* 0x000fe20000000000 */
[----:B------:R-:W-:Y:S01]  /*6f60*/  UIADD3 UR32, UR24, 0x180, URZ ;  /* 0x0000018018207890 */ /* 0x000fe2000fffe03f */
[----:B------:R-:W-:Y:S01]  /*6f70*/  VIADD R13, R13, 0x80 ;  /* 0x000000800d0d7836 */ /* 0x000fe20000000000 */
[----:B------:R-:W-:Y:S01]  /*6f80*/  UIADD3 UR24, UR24, 0x2180, URZ ;  /* 0x0000218018187890 */ /* 0x000fe2000fffe03f */
[----:B------:R-:W-:Y:S01]  /*6f90*/  ISETP.NE.AND P1, PT, R5, 0x6, PT ;  /* 0x000000060500780c */ /* 0x000fe20003f25270 */
[----:B------:R-:W-:-:S02]  /*6fa0*/  UIADD3 UR16, UR8, 0x18180, URZ ;  /* 0x0001818008107890 */ /* 0x000fc4000fffe03f */
[----:B------:R-:W-:Y:S01]  /*6fb0*/  UIADD3 UR8, UR8, 0x1c180, URZ ;  /* 0x0001c18008087890 */ /* 0x000fe2000fffe03f */
[----:B------:R-:W-:Y:S01]  /*6fc0*/  SEL R7, RZ, 0x1, P1 ;  /* 0x00000001ff077807 */ /* 0x000fe20000800000 */
[----:B------:R-:W-:Y:S01]  /*6fd0*/  UMOV UR15, 0x10000000 ;  /* 0x10000000000f7882 */ /* 0x000fe20000000000 */
[----:B------:R-:W-:Y:S01]  /*6fe0*/  UMOV UR25, UR33 ;  /* 0x0000002100197c82 */ /* 0x000fe20008000000 */
[----:B------:R-:W-:Y:S01]  /*6ff0*/  UMOV UR28, UR36 ;  /* 0x00000024001c7c82 */ /* 0x000fe20008000000 */
[----:B------:R-:W-:Y:S01]  /*7000*/  UMOV UR27, UR35 ;  /* 0x00000023001b7c82 */ /* 0x000fe20008000000 */
[----:B------:R-:W-:Y:S01]  /*7010*/  UMOV UR17, UR33 ;  /* 0x0000002100117c82 */ /* 0x000fe20008000000 */
[----:B------:R-:W-:Y:S01]  /*7020*/  UMOV UR18, UR34 ;  /* 0x0000002200127c82 */ /* 0x000fe20008000000 */
[----:B------:R-:W-:Y:S01]  /*7030*/  UMOV UR20, UR36 ;  /* 0x0000002400147c82 */ /* 0x000fe20008000000 */
[----:B------:R0:W-:Y:S01]  /*7040*/  UTMALDG.3D [UR32], [UR6], desc[UR14] ;  /* 0x00000e20060075b4 */ /* 0x0001e20008011000 */
[----:B------:R-:W-:Y:S01]  /*7050*/  UMOV UR9, UR33 ;  /* 0x0000002100097c82 */ /* 0x000fe20008000000 */
[----:B------:R-:W-:Y:S01]  /*7060*/  UMOV UR11, UR19 ;  /* 0x00000013000b7c82 */ /* 0x000fe20008000000 */
[----:B------:R-:W-:Y:S01]  /*7070*/  UMOV UR12, UR36 ;  /* 0x00000024000c7c82 */ /* 0x000fe20008000000 */
[----:B------:R-:W-:Y:S01]  /*7080*/  UMOV UR10, UR26 ;  /* 0x0000001a000a7c82 */ /* 0x000fe20008000000 */
[----:B------:R-:W-:-:S02]  /*7090*/  LOP3.LUT R4, R4, R7, RZ, 0x3c, !PT ;  /* 0x0000000704047212 */ /* 0x000fc400078e3cff */
[----:B------:R-:W-:Y:S01]  /*70a0*/  SEL R5, R5, RZ, P1 ;  /* 0x000000ff05057207 */ /* 0x000fe20000800000 */
[----:B------:R0:W-:Y:S01]  /*70b0*/  UTMALDG.3D [UR24], [UR6], desc[UR14] ;  /* 0x00000e18060075b4 */ /* 0x0001e20008011000 */
[----:B------:R0:W-:Y:S01]  /*70c0*/  UTMALDG.3D [UR16], [UR30], desc[UR14] ;  /* 0x00000e101e0075b4 */ /* 0x0001e20008011000 */
[----:B------:R0:W-:Y:S02]  /*70d0*/  UTMALDG.3D [UR8], [UR30], desc[UR14] ;  /* 0x00000e081e0075b4 */ /* 0x0001e40008011000 */
[----:B0-----:R-:W-:Y:S05]  /*70e0*/  @P3 BRA `(.L_x_170) ;  /* 0xfffffffc00183947 */ /* 0x001fea000383ffff */
.L_x_166:
[----:B------:R-:W-:Y:S05]  /*70f0*/  BSYNC B1 ;  /* 0x0000000000017941 */ /* 0x000fea0003800000 */
.L_x_165:
[----:B------:R-:W2:Y:S01]  /*7100*/  LDL.64 R20, [R1] ;  /* 0x0000000001147983 */ /* 0x000ea20000100a00 */
[----:B------:R-:W-:Y:S01]  /*7110*/  LOP3.LUT P4, RZ, R10, 0xff, RZ, 0xc0, !PT ;  /* 0x000000ff0aff7812 */ /* 0x000fe2000788c0ff */
[----:B------:R-:W-:Y:S01]  /*7120*/  VIADD R7, R8, UR40 ;  /* 0x0000002808077c36 */ /* 0x000fe20008000000 */
[----:B------:R-:W-:Y:S01]  /*7130*/  ULDC.64 UR6, c[0x0][0x650] ;  /* 0x0001940000067ab9 */ /* 0x000fe20000000a00 */
[----:B------:R-:W-:Y:S01]  /*7140*/  IMAD.U32 R8, RZ, RZ, UR40 ;  /* 0x00000028ff087e24 */ /* 0x000fe2000f8e00ff */
[----:B------:R-:W-:Y:S01]  /*7150*/  UISETP.GE.U32.AND UP0, UPT, UR40, 0x6, UPT ;  /* 0x000000062800788c */ /* 0x000fe2000bf06070 */
[----:B------:R-:W-:Y:S01]  /*7160*/  BSSY B1, `(.L_x_171) ;  /* 0x000006b000017945 */ /* 0x000fe20003800000 */
[----:B------:R-:W-:Y:S01]  /*7170*/  ISETP.GT.U32.AND P1, PT, R7, 0x5, PT ;  /* 0x000000050700780c */ /* 0x000fe20003f24070 */
[----:B------:R-:W-:Y:S01]  /*7180*/  IMAD.MOV.U32 R22, RZ, RZ, -0x1 ;  /* 0xffffffffff167424 */ /* 0x000fe200078e00ff */
[----:B------:R-:W-:Y:S01]  /*7190*/  PRMT R10, RZ, 0x7610, R10 ;  /* 0x00007610ff0a7816 */ /* 0x000fe2000000000a */
[----:B------:R-:W-:Y:S01]  /*71a0*/  IMAD.MOV.U32 R18, RZ, RZ, -0x1 ;  /* 0xffffffffff127424 */ /* 0x000fe200078e00ff */
[----:B------:R-:W-:Y:S01]  /*71b0*/  ISETP.LT.U32.AND P1, PT, R8, 0x6, P1 ;  /* 0x000000060800780c */ /* 0x000fe20000f21070 */
[----:B------:R-:W-:Y:S01]  /*71c0*/  IMAD.MOV.U32 R19, RZ, RZ, -0x1 ;  /* 0xffffffffff137424 */ /* 0x000fe200078e00ff */
[----:B------:R-:W-:Y:S01]  /*71d0*/  PLOP3.LUT P3, PT, PT, PT, UP0, 0x80, 0x0 ;  /* 0x000000000000781c */ /* 0x000fe20003f6f008 */
[----:B------:R-:W0:Y:S01]  /*71e0*/  @P4 S2R R5, SR_CgaCtaId ;  /* 0x0000000000054919 */ /* 0x000e220000008800 */
[----:B------:R-:W-:-:S04]  /*71f0*/  @P4 MOV R4, 0x400 ;  /* 0x0000040000044802 */ /* 0x000fc80000000f00 */
[----:B0-----:R-:W-:Y:S01]  /*7200*/  @P4 LEA R6, R5, R4, 0x18 ;  /* 0x0000000405064211 */ /* 0x001fe200078ec0ff */
[----:B------:R-:W-:Y:S01]  /*7210*/  IMAD.WIDE.U32 R4, R7, -0x55555555, RZ ;  /* 0xaaaaaaab07047825 */ /* 0x000fe200078e00ff */
[----:B------:R-:W-:Y:S02]  /*7220*/  SEL R4, RZ, 0x1, !P1 ;  /* 0x00000001ff047807 */ /* 0x000fe40004800000 */
[----:B------:R0:W-:Y:S02]  /*7230*/  @P4 SYNCS.ARRIVE.TRANS64.A1T0 RZ, [R6+URZ+0x98], RZ ;  /* 0x000098ff06ff49a7 */ /* 0x0001e4000810003f */
[----:B------:R-:W-:Y:S02]  /*7240*/  LOP3.LUT R3, R3, R4, RZ, 0x3c, !PT ;  /* 0x0000000403037212 */ /* 0x000fe400078e3cff */
[----:B------:R-:W-:Y:S02]  /*7250*/  PRMT R4, RZ, 0x7610, R4 ;  /* 0x00007610ff047816 */ /* 0x000fe40000000004 */
[----:B0-----:R-:W-:-:S04]  /*7260*/  SHF.R.U32.HI R6, RZ, 0x2, R5 ;  /* 0x00000002ff067819 */ /* 0x001fc80000011605 */
[----:B------:R-:W-:Y:S01]  /*7270*/  @P3 LOP3.LUT R3, R3, 0x1, R6, 0x78, !PT ;  /* 0x0000000103033812 */ /* 0x000fe200078e7806 */
[----:B------:R-:W-:Y:S01]  /*7280*/  IMAD R8, R6, -0x6, R7 ;  /* 0xfffffffa06087824 */ /* 0x000fe200078e0207 */
[----:B--2---:R-:W-:-:S04]  /*7290*/  IADD3 R16, P4, R16, R20, RZ ;  /* 0x0000001410107210 */ /* 0x004fc80007f9e0ff */
[----:B------:R-:W-:Y:S01]  /*72a0*/  ISETP.GE.U32.AND P1, PT, R16, UR6, PT ;  /* 0x0000000610007c0c */ /* 0x000fe2000bf26070 */
[----:B------:R-:W-:-:S05]  /*72b0*/  IMAD.X R17, R17, 0x1, R0, P4 ;  /* 0x0000000111117824 */ /* 0x000fca00020e0600 */
[----:B------:R-:W-:-:S13]  /*72c0*/  ISETP.GE.U32.AND.EX P1, PT, R17, UR7, PT, P1 ;  /* 0x0000000711007c0c */ /* 0x000fda000bf26110 */
[----:B------:R-:W-:Y:S05]  /*72d0*/  @P1 BRA `(.L_x_172) ;  /* 0x00000004004c1947 */ /* 0x000fea0003800000 */
[----:B------:R-:W0:Y:S01]  /*72e0*/  S2R R12, SR_CTAID.X ;  /* 0x00000000000c7919 */ /* 0x000e220000002500 */
[----:B------:R-:W-:Y:S01]  /*72f0*/  ULDC.64 UR6, c[0x0][0x628] ;  /* 0x00018a0000067ab9 */ /* 0x000fe20000000a00 */
[----:B------:R-:W1:Y:S01]  /*7300*/  LDC R13, c[0x0][0x144] ;  /* 0x00005100ff0d7b82 */ /* 0x000e620000000800 */
[----:B------:R-:W-:Y:S01]  /*7310*/  ISETP.NE.U32.AND P1, PT, RZ, UR6, PT ;  /* 0x00000006ff007c0c */ /* 0x000fe2000bf25070 */
[----:B------:R-:W2:Y:S01]  /*7320*/  S2R R11, SR_CTAID.Y ;  /* 0x00000000000b7919 */ /* 0x000ea20000002600 */
[----:B------:R-:W-:Y:S01]  /*7330*/  ULDC UR8, c[0x0][0x150] ;  /* 0x0000540000087ab9 */ /* 0x000fe20000000800 */
[----:B------:R-:W-:Y:S01]  /*7340*/  ULDC UR9, c[0x0][0x630] ;  /* 0x00018c0000097ab9 */ /* 0x000fe20000000800 */
[----:B------:R-:W-:Y:S01]  /*7350*/  ISETP.NE.AND.EX P1, PT, RZ, UR7, PT, P1 ;  /* 0x00000007ff007c0c */ /* 0x000fe2000bf25310 */
[----:B------:R-:W-:Y:S01]  /*7360*/  IMAD.MOV.U32 R4, RZ, RZ, R16 ;  /* 0x000000ffff047224 */ /* 0x000fe200078e0010 */
[----:B0-----:R-:W-:-:S05]  /*7370*/  I2FP.F32.U32 R5, R12 ;  /* 0x0000000c00057245 */ /* 0x001fca0000201000 */
[----:B------:R-:W-:Y:S01]  /*7380*/  FMUL R14, R5, UR8 ;  /* 0x00000008050e7c20 */ /* 0x000fe20008400000 */
[----:B------:R-:W-:-:S05]  /*7390*/  IMAD.MOV.U32 R5, RZ, RZ, R17 ;  /* 0x000000ffff057224 */ /* 0x000fca00078e0011 */
[----:B--2---:R-:W-:Y:S05]  /*73a0*/  @!P1 BRA `(.L_x_173) ;  /* 0x0000000000289947 */ /* 0x004fea0003800000 */
[----:B------:R-:W-:Y:S02]  /*73b0*/  ULDC UR8, c[0x0][0x634] ;  /* 0x00018d0000087ab9 */ /* 0x000fe40000000800 */
[----:B------:R-:W-:-:S05]  /*73c0*/  IADD3 R5, P1, R16, UR8, RZ ;  /* 0x0000000810057c10 */ /* 0x000fca000ff3e0ff */
[----:B------:R-:W-:-:S04]  /*73d0*/  IMAD.X R15, RZ, RZ, R17, P1 ;  /* 0x000000ffff0f7224 */ /* 0x000fc800008e0611 */
[----:B------:R-:W-:-:S04]  /*73e0*/  IMAD.WIDE.U32 R6, R15, UR6, RZ ;  /* 0x000000060f067c25 */ /* 0x000fc8000f8e00ff */
[----:B------:R-:W-:-:S04]  /*73f0*/  IMAD.WIDE.U32 R6, P1, R5, UR7, R6 ;  /* 0x0000000705067c25 */ /* 0x000fc8000f820006 */
[----:B------:R-:W-:-:S04]  /*7400*/  IMAD.WIDE.U32 R4, R5, UR6, RZ ;  /* 0x0000000605047c25 */ /* 0x000fc8000f8e00ff */
[----:B------:R-:W-:Y:S01]  /*7410*/  IMAD.MOV.U32 R4, RZ, RZ, R7 ;  /* 0x000000ffff047224 */ /* 0x000fe200078e0007 */
[----:B------:R-:W-:Y:S01]  /*7420*/  IADD3 RZ, P3, R5, R6, RZ ;  /* 0x0000000605ff7210 */ /* 0x000fe20007f7e0ff */
[----:B------:R-:W-:-:S04]  /*7430*/  IMAD.X R5, RZ, RZ, RZ, P1 ;  /* 0x000000ffff057224 */ /* 0x000fc800008e06ff */
[----:B------:R-:W-:-:S08]  /*7440*/  IMAD.WIDE.U32.X R4, R15, UR7, R4, P3 ;  /* 0x000000070f047c25 */ /* 0x000fd000098e0404 */
.L_x_173:
[--C-:B------:R-:W-:Y:S01]  /*7450*/  SHF.R.U64 R19, R4, UR9, R5.reuse ;  /* 0x0000000904137c19 */ /* 0x100fe20008001205 */
[----:B------:R-:W0:Y:S01]  /*7460*/  F2I.U32.TRUNC.NTZ R14, R14 ;  /* 0x0000000e000e7305 */ /* 0x000e22000020f000 */
[----:B------:R-:W-:Y:S01]  /*7470*/  SHF.R.U32.HI R4, RZ, UR9, R5 ;  /* 0x00000009ff047c19 */ /* 0x000fe20008011605 */
[----:B------:R-:W-:Y:S01]  /*7480*/  ULDC.64 UR6, c[0x0][0x620] ;  /* 0x0001880000067ab9 */ /* 0x000fe20000000a00 */
[----:B------:R-:W-:Y:S01]  /*7490*/  IADD3 R7, P1, RZ, -R19, RZ ;  /* 0x80000013ff077210 */ /* 0x000fe20007f3e0ff */
[----:B------:R-:W-:Y:S01]  /*74a0*/  ULDC.64 UR8, c[0x0][0x640] ;  /* 0x0001900000087ab9 */ /* 0x000fe20000000a00 */
[----:B------:R-:W2:Y:S03]  /*74b0*/  LDC R18, c[0x0][0x148] ;  /* 0x00005200ff127b82 */ /* 0x000ea60000000800 */
[----:B------:R-:W-:Y:S01]  /*74c0*/  IMAD.X R4, RZ, RZ, ~R4, P1 ;  /* 0x000000ffff047224 */ /* 0x000fe200008e0e04 */
[----:B------:R-:W-:-:S03]  /*74d0*/  ISETP.NE.U32.AND P1, PT, RZ, UR8, PT ;  /* 0x00000008ff007c0c */ /* 0x000fc6000bf25070 */
[----:B------:R-:W-:Y:S01]  /*74e0*/  IMAD R6, R4, UR6, RZ ;  /* 0x0000000604067c24 */ /* 0x000fe2000f8e02ff */
[----:B------:R-:W-:Y:S01]  /*74f0*/  ISETP.NE.AND.EX P1, PT, RZ, UR9, PT, P1 ;  /* 0x00000009ff007c0c */ /* 0x000fe2000bf25310 */
[----:B------:R-:W-:Y:S01]  /*7500*/  IMAD.WIDE.U32 R4, R7, UR6, R16 ;  /* 0x0000000607047c25 */ /* 0x000fe2000f8e0010 */
[----:B------:R-:W-:-:S03]  /*7510*/  ULDC UR6, c[0x0][0x618] ;  /* 0x0001860000067ab9 */ /* 0x000fc60000000800 */
[----:B------:R-:W-:Y:S01]  /*7520*/  IMAD R7, R7, UR7, R6 ;  /* 0x0000000707077c24 */ /* 0x000fe2000f8e0206 */
[----:B------:R-:W-:Y:S01]  /*7530*/  ULDC UR7, c[0x0][0x154] ;  /* 0x0000550000077ab9 */ /* 0x000fe20000000800 */
[----:B0-----:R-:W-:Y:S02]  /*7540*/  IMAD.MOV R6, RZ, RZ, -R14 ;  /* 0x000000ffff067224 */ /* 0x001fe400078e0a0e */
[----:B------:R-:W-:Y:S02]  /*7550*/  IMAD.IADD R5, R5, 0x1, R7 ;  /* 0x0000000105057824 */ /* 0x000fe400078e0207 */
[----:B-1----:R-:W-:Y:S01]  /*7560*/  IMAD R12, R13, R6, R12 ;  /* 0x000000060d0c7224 */ /* 0x002fe200078e020c */
[----:B------:R-:W-:Y:S02]  /*7570*/  I2FP.F32.U32 R6, R11 ;  /* 0x0000000b00067245 */ /* 0x000fe40000201000 */
[--C-:B------:R-:W-:Y:S02]  /*7580*/  SHF.R.U64 R13, R4, UR6, R5.reuse ;  /* 0x00000006040d7c19 */ /* 0x100fe40008001205 */
[----:B------:R-:W-:Y:S01]  /*7590*/  SHF.R.U32.HI R4, RZ, UR6, R5 ;  /* 0x00000006ff047c19 */ /* 0x000fe20008011605 */
[----:B------:R-:W-:Y:S01]  /*75a0*/  FMUL R6, R6, UR7 ;  /* 0x0000000706067c20 */ /* 0x000fe20008400000 */
[----:B------:R-:W-:-:S02]  /*75b0*/  ULDC UR6, c[0x0][0x608] ;  /* 0x0001820000067ab9 */ /* 0x000fc40000000800 */
[--C-:B------:R-:W-:Y:S01]  /*75c0*/  SHF.R.U64 R15, R13, UR6, R4.reuse ;  /* 0x000000060d0f7c19 */ /* 0x100fe20008001204 */
[----:B------:R0:W1:Y:S01]  /*75d0*/  F2I.U32.TRUNC.NTZ R20, R6 ;  /* 0x0000000600147305 */ /* 0x000062000020f000 */
[----:B------:R-:W-:Y:S01]  /*75e0*/  SHF.R.U32.HI R4, RZ, UR6, R4 ;  /* 0x00000006ff047c19 */ /* 0x000fe20008011604 */
[----:B------:R-:W-:-:S03]  /*75f0*/  ULDC UR6, c[0x0][0x658] ;  /* 0x0001960000067ab9 */ /* 0x000fc60000000800 */
[--C-:B------:R-:W-:Y:S02]  /*7600*/  SHF.R.U64 R14, R15, UR6, R4.reuse ;  /* 0x000000060f0e7c19 */ /* 0x100fe40008001204 */
[----:B------:R-:W-:-:S03]  /*7610*/  SHF.R.U32.HI R21, RZ, UR6, R4 ;  /* 0x00000006ff157c19 */ /* 0x000fc60008011604 */
[----:B------:R-:W-:Y:S02]  /*7620*/  IMAD.MOV.U32 R4, RZ, RZ, R14 ;  /* 0x000000ffff047224 */ /* 0x000fe400078e000e */
[----:B------:R-:W-:Y:S01]  /*7630*/  IMAD.MOV.U32 R5, RZ, RZ, R21 ;  /* 0x000000ffff057224 */ /* 0x000fe200078e0015 */
[----:B0-----:R-:W-:Y:S06]  /*7640*/  @!P1 BRA `(.L_x_174) ;  /* 0x0000000000289947 */ /* 0x001fec0003800000 */
        /* <DEDUP_REMOVED lines=10> */
.L_x_174:
[----:B------:R-:W-:Y:S01]  /*76f0*/  ISETP.NE.AND P1, PT, R2, 0x1, PT ;  /* 0x000000010200780c */ /* 0x000fe20003f25270 */
[----:B------:R-:W-:Y:S01]  /*7700*/  ULDC UR6, c[0x0][0x648] ;  /* 0x0001920000067ab9 */ /* 0x000fe20000000800 */
[----:B------:R-:W-:Y:S01]  /*7710*/  LOP3.LUT R15, R15, UR5, RZ, 0xc0, !PT ;  /* 0x000000050f0f7c12 */ /* 0x000fe2000f8ec0ff */
[----:B-1----:R-:W-:Y:S01]  /*7720*/  IMAD.MOV R20, RZ, RZ, -R20 ;  /* 0x000000ffff147224 */ /* 0x002fe200078e0a14 */
[----:B------:R-:W-:Y:S01]  /*7730*/  SHF.R.U64 R4, R4, UR6, R5 ;  /* 0x0000000604047c19 */ /* 0x000fe20008001205 */
[----:B------:R-:W-:Y:S01]  /*7740*/  ULDC UR6, c[0x0][0x638] ;  /* 0x00018e0000067ab9 */ /* 0x000fe20000000800 */
[----:B------:R-:W-:Y:S01]  /*7750*/  LOP3.LUT R13, R13, UR4, RZ, 0xc0, !PT ;  /* 0x000000040d0d7c12 */ /* 0x000fe2000f8ec0ff */
[----:B------:R-:W-:Y:S02]  /*7760*/  ULDC UR7, c[0x0][0x610] ;  /* 0x0001840000077ab9 */ /* 0x000fe40000000800 */
[----:B------:R-:W-:Y:S02]  /*7770*/  IMAD.MOV R5, RZ, RZ, -R4 ;  /* 0x000000ffff057224 */ /* 0x000fe400078e0a04 */
[----:B------:R-:W-:-:S02]  /*7780*/  IMAD R15, R4, UR13, R15 ;  /* 0x0000000d040f7c24 */ /* 0x000fc4000f8e020f */
[----:B--2---:R-:W-:Y:S02]  /*7790*/  @P1 IMAD R12, R18, R20, R11 ;  /* 0x00000014120c1224 */ /* 0x004fe400078e020b */
[----:B------:R-:W-:Y:S01]  /*77a0*/  IMAD R14, R5, UR6, R14 ;  /* 0x00000006050e7c24 */ /* 0x000fe2000f8e020e */
[----:B------:R-:W-:Y:S01]  /*77b0*/  ULDC UR6, c[0x0][0x600] ;  /* 0x0001800000067ab9 */ /* 0x000fe20000000800 */
[----:B------:R-:W-:Y:S02]  /*77c0*/  IMAD R12, R15, UR7, R12 ;  /* 0x000000070f0c7c24 */ /* 0x000fe4000f8e020c */
[----:B------:R-:W-:Y:S02]  /*77d0*/  IMAD R5, R14, UR6, R13 ;  /* 0x000000060e057c24 */ /* 0x000fe4000f8e020d */
[----:B------:R-:W-:-:S03]  /*77e0*/  IMAD.MOV.U32 R4, RZ, RZ, 0x1 ;  /* 0x00000001ff047424 */ /* 0x000fc600078e00ff */
[----:B------:R-:W-:Y:S02]  /*77f0*/  SEL R18, R5, R12, !P1 ;  /* 0x0000000c05127207 */ /* 0x000fe40004800000 */
[----:B------:R-:W-:-:S07]  /*7800*/  SEL R22, R12, R5, !P1 ;  /* 0x000000050c167207 */ /* 0x000fce0004800000 */
.L_x_172:
[----:B------:R-:W-:Y:S05]  /*7810*/  BSYNC B1 ;  /* 0x0000000000017941 */ /* 0x000fea0003800000 */
.L_x_171:
[----:B------:R-:W-:-:S13]  /*7820*/  LOP3.LUT P1, RZ, R4, 0xff, RZ, 0xc0, !PT ;  /* 0x000000ff04ff7812 */ /* 0x000fda000782c0ff */
[----:B------:R-:W-:Y:S05]  /*7830*/  @P1 BRA `(.L_x_175) ;  /* 0xfffffff400101947 */ /* 0x000fea000383ffff */
[----:B------:R-:W-:Y:S05]  /*7840*/  BSYNC B0 ;  /* 0x0000000000007941 */ /* 0x000fea0003800000 */
.L_x_163:
[----:B------:R-:W-:-:S03]  /*7850*/  UMOV UR6, 0xffffffff ;  /* 0xffffffff00067882 */ /* 0x000fc60000000000 */
[----:B------:R-:W-:Y:S05]  /*7860*/  BRA.DIV UR6, `(.L_x_176) ;  /* 0x0000000606907947 */ /* 0x000fea000b800000 */
[----:B------:R-:W-:-:S13]  /*7870*/  ELECT P6, URZ, PT ;  /* 0x00000000003f782f */ /* 0x000fda00038c0000 */
.L_x_194:
[----:B------:R-:W-:Y:S04]  /*7880*/  BSSY B0, `(.L_x_177) ;  /* 0x000003d000007945 */ /* 0x000fe80003800000 */
[----:B------:R-:W-:Y:S05]  /*7890*/  @!P6 BRA `(.L_x_178) ;  /* 0x0000000000ece947 */ /* 0x000fea0003800000 */
[----:B------:R-:W-:-:S04]  /*78a0*/  LOP3.LUT R23, R23, 0x2, RZ, 0xfc, !PT ;  /* 0x0000000217177812 */ /* 0x000fc800078efcff */
[----:B------:R-:W-:-:S13]  /*78b0*/  ISETP.NE.AND P0, PT, R23, 0x3, PT ;  /* 0x000000031700780c */ /* 0x000fda0003f05270 */
[----:B------:R-:W-:Y:S05]  /*78c0*/  @!P0 BRA `(.L_x_179) ;  /* 0x0000000000048947 */ /* 0x000fea0003800000 */
[----:B------:R-:W-:Y:S01]  /*78d0*/  BPT.TRAP 0x1 ;  /* 0x000000040000795c */ /* 0x000fe20000300000 */
.L_x_179:
[----:B------:R-:W0:Y:S01]  /*78e0*/  S2R R5, SR_CgaCtaId ;  /* 0x0000000000057919 */ /* 0x000e220000008800 */
[----:B------:R-:W-:Y:S02]  /*78f0*/  MOV R0, 0x400 ;  /* 0x0000040000007802 */ /* 0x000fe40000000f00 */
[----:B------:R-:W-:Y:S02]  /*7900*/  SHF.L.U32 R2, R3, 0x1f, RZ ;  /* 0x0000001f03027819 */ /* 0x000fe400000006ff */
[----:B0-----:R-:W-:-:S05]  /*7910*/  LEA R5, R5, R0, 0x18 ;  /* 0x0000000005057211 */ /* 0x001fca00078ec0ff */
[----:B------:R-:W-:-:S04]  /*7920*/  VIADD R5, R5, 0x30 ;  /* 0x0000003005057836 */ /* 0x000fc80000000000 */
[C---:B------:R-:W-:Y:S02]  /*7930*/  IMAD R7, R8.reuse, 0x8, R5 ;  /* 0x0000000808077824 */ /* 0x040fe400078e0205 */
[----:B------:R-:W-:Y:S02]  /*7940*/  VIADD R8, R8, 0x1 ;  /* 0x0000000108087836 */ /* 0x000fe40000000000 */
[----:B------:R-:W0:Y:S03]  /*7950*/  SYNCS.PHASECHK.TRANS64.TRYWAIT P0, [R7+URZ], R2 ;  /* 0x00000002070075a7 */ /* 0x000e26000800017f */
[----:B------:R-:W-:-:S04]  /*7960*/  ISETP.NE.AND P1, PT, R8, 0x6, PT ;  /* 0x000000060800780c */ /* 0x000fc80003f25270 */
[----:B------:R-:W-:Y:S02]  /*7970*/  SEL R0, RZ, 0x1, P1 ;  /* 0x00000001ff007807 */ /* 0x000fe40000800000 */
[----:B------:R-:W-:Y:S02]  /*7980*/  SEL R8, R8, RZ, P1 ;  /* 0x000000ff08087207 */ /* 0x000fe40000800000 */
[----:B------:R-:W-:-:S03]  /*7990*/  LOP3.LUT R9, R3, R0, RZ, 0x3c, !PT ;  /* 0x0000000003097212 */ /* 0x000fc600078e3cff */
[----:B------:R-:W-:Y:S01]  /*79a0*/  IMAD R6, R8, 0x8, R5 ;  /* 0x0000000808067824 */ /* 0x000fe200078e0205 */
[----:B------:R-:W-:Y:S01]  /*79b0*/  SHF.L.U32 R3, R9, 0x1f, RZ ;  /* 0x0000001f09037819 */ /* 0x000fe200000006ff */
[----:B0-----:R-:W-:Y:S06]  /*79c0*/  @!P0 BRA `(.L_x_180) ;  /* 0x0000000400588947 */ /* 0x001fec0003800000 */
.L_x_195:
[----:B------:R-:W1:Y:S01]  /*79d0*/  SYNCS.PHASECHK.TRANS64.TRYWAIT P0, [R6+URZ], R3 ;  /* 0x00000003060075a7 */ /* 0x000e62000800017f */
[----:B------:R-:W-:-:S05]  /*79e0*/  VIADD R0, R8, 0x1 ;  /* 0x0000000108007836 */ /* 0x000fca0000000000 */
[----:B------:R-:W-:-:S04]  /*79f0*/  ISETP.NE.AND P1, PT, R0, 0x6, PT ;  /* 0x000000060000780c */ /* 0x000fc80003f25270 */
[----:B0-----:R-:W-:Y:S02]  /*7a00*/  SEL R2, RZ, 0x1, P1 ;  /* 0x00000001ff027807 */ /* 0x001fe40000800000 */
[----:B------:R-:W-:Y:S02]  /*7a10*/  SEL R0, R0, RZ, P1 ;  /* 0x000000ff00007207 */ /* 0x000fe40000800000 */
[----:B------:R-:W-:-:S03]  /*7a20*/  LOP3.LUT R9, R9, R2, RZ, 0x3c, !PT ;  /* 0x0000000209097212 */ /* 0x000fc600078e3cff */
[----:B------:R-:W-:Y:S01]  /*7a30*/  IMAD R7, R0, 0x8, R5 ;  /* 0x0000000800077824 */ /* 0x000fe200078e0205 */
[----:B------:R-:W-:Y:S01]  /*7a40*/  SHF.L.U32 R4, R9, 0x1f, RZ ;  /* 0x0000001f09047819 */ /* 0x000fe200000006ff */
[----:B-1----:R-:W-:Y:S06]  /*7a50*/  @!P0 BRA `(.L_x_181) ;  /* 0x0000000400488947 */ /* 0x002fec0003800000 */
.L_x_196:
[----:B------:R-:W1:Y:S01]  /*7a60*/  SYNCS.PHASECHK.TRANS64.TRYWAIT P0, [R7+URZ], R4 ;  /* 0x00000004070075a7 */ /* 0x000e62000800017f */
[----:B------:R-:W-:-:S05]  /*7a70*/  VIADD R0, R0, 0x1 ;  /* 0x0000000100007836 */ /* 0x000fca0000000000 */
[----:B------:R-:W-:-:S04]  /*7a80*/  ISETP.NE.AND P1, PT, R0, 0x6, PT ;  /* 0x000000060000780c */ /* 0x000fc80003f25270 */
[----:B------:R-:W-:Y:S02]  /*7a90*/  SEL R2, RZ, 0x1, P1 ;  /* 0x00000001ff027807 */ /* 0x000fe40000800000 */
[----:B------:R-:W-:Y:S02]  /*7aa0*/  SEL R0, R0, RZ, P1 ;  /* 0x000000ff00007207 */ /* 0x000fe40000800000 */
[----:B------:R-:W-:-:S03]  /*7ab0*/  LOP3.LUT R9, R9, R2, RZ, 0x3c, !PT ;  /* 0x0000000209097212 */ /* 0x000fc600078e3cff */
[----:B0-----:R-:W-:Y:S01]  /*7ac0*/  IMAD R6, R0, 0x8, R5 ;  /* 0x0000000800067824 */ /* 0x001fe200078e0205 */
[----:B------:R-:W-:Y:S01]  /*7ad0*/  SHF.L.U32 R3, R9, 0x1f, RZ ;  /* 0x0000001f09037819 */ /* 0x000fe200000006ff */
[----:B-1----:R-:W-:Y:S06]  /*7ae0*/  @!P0 BRA `(.L_x_182) ;  /* 0x0000000400388947 */ /* 0x002fec0003800000 */
.L_x_197:
        /* <DEDUP_REMOVED lines=9> */
.L_x_198:
[----:B------:R-:W1:Y:S01]  /*7b80*/  SYNCS.PHASECHK.TRANS64.TRYWAIT P0, [R7+URZ], R4 ;  /* 0x00000004070075a7 */ /* 0x000e62000800017f */
[----:B------:R-:W-:-:S05]  /*7b90*/  VIADD R0, R0, 0x1 ;  /* 0x0000000100007836 */ /* 0x000fca0000000000 */
[----:B------:R-:W-:-:S04]  /*7ba0*/  ISETP.NE.AND P1, PT, R0, 0x6, PT ;  /* 0x000000060000780c */ /* 0x000fc80003f25270 */
[----:B------:R-:W-:Y:S02]  /*7bb0*/  SEL R2, RZ, 0x1, P1 ;  /* 0x00000001ff027807 */ /* 0x000fe40000800000 */
[----:B------:R-:W-:Y:S02]  /*7bc0*/  SEL R0, R0, RZ, P1 ;  /* 0x000000ff00007207 */ /* 0x000fe40000800000 */
[----:B------:R-:W-:Y:S01]  /*7bd0*/  LOP3.LUT R2, R9, R2, RZ, 0x3c, !PT ;  /* 0x0000000209027212 */ /* 0x000fe200078e3cff */
[----:B-1----:R-:W-:Y:S06]  /*7be0*/  @!P0 BRA `(.L_x_184) ;  /* 0x0000000400208947 */ /* 0x002fec0003800000 */
.L_x_199:
[----:B------:R-:W-:Y:S01]  /*7bf0*/  IMAD R5, R0, 0x8, R5 ;  /* 0x0000000800057824 */ /* 0x000fe200078e0205 */
[----:B------:R-:W-:-:S07]  /*7c00*/  SHF.L.U32 R0, R2, 0x1f, RZ ;  /* 0x0000001f02007819 */ /* 0x000fce00000006ff */
.L_x_185:
[----:B--2---:R2:W3:Y:S02]  /*7c10*/  SYNCS.PHASECHK.TRANS64.TRYWAIT P0, [R5+URZ], R0 ;  /* 0x00000000050075a7 */ /* 0x0044e4000800017f */
[----:B---3--:R-:W-:Y:S05]  /*7c20*/  @!P0 NANOSLEEP.SYNCS 0x989680 ;  /* 0x009896800000895d */ /* 0x008fea0003900000 */
[----:B------:R-:W3:Y:S02]  /*7c30*/  @!P0 SYNCS.PHASECHK.TRANS64 P0, [R5+URZ], R0 ;  /* 0x00000000050085a7 */ /* 0x000ee4000800007f */
[----:B---3--:R-:W-:Y:S05]  /*7c40*/  @!P0 BRA `(.L_x_185) ;  /* 0xfffffffc00f08947 */ /* 0x008fea000383ffff */
.L_x_178:
[----:B------:R-:W-:Y:S05]  /*7c50*/  BSYNC B0 ;  /* 0x0000000000007941 */ /* 0x000fea0003800000 */
.L_x_177:
[----:B------:R-:W-:Y:S05]  /*7c60*/  EXIT ;  /* 0x000000000000794d */ /* 0x000fea0003800000 */
.L_x_15:
[----:B0-----:R-:W-:-:S04]  /*7c70*/  IMAD.U32 R3, RZ, RZ, UR43 ;  /* 0x0000002bff037e24 */ /* 0x001fc8000f8e00ff */
[----:B------:R0:W1:Y:S03]  /*7c80*/  SYNCS.PHASECHK.TRANS64.TRYWAIT P0, [R3+URZ+-0x8], R0 ;  /* 0xfffff800030075a7 */ /* 0x000066000800017f */
[----:B-1----:R-:W-:Y:S05]  /*7c90*/  @!P0 NANOSLEEP.SYNCS 0x989680 ;  /* 0x009896800000895d */ /* 0x002fea0003900000 */
[----:B------:R-:W1:Y:S02]  /*7ca0*/  @!P0 SYNCS.PHASECHK.TRANS64 P0, [R3+URZ+-0x8], R0 ;  /* 0xfffff800030085a7 */ /* 0x000e64000800007f */
[----:B-1----:R-:W-:Y:S05]  /*7cb0*/  @!P0 BRA `(.L_x_15) ;  /* 0xfffffffc00ec8947 */ /* 0x002fea000383ffff */
[----:B------:R-:W-:Y:S05]  /*7cc0*/  BRA `(.L_x_186) ;  /* 0xffffff9800307947 */ /* 0x000fea000383ffff */
.L_x_20:
[----:B-1----:R1:W2:Y:S02]  /*7cd0*/  SYNCS.PHASECHK.TRANS64.TRYWAIT P1, [R3+URZ], R0 ;  /* 0x00000000030075a7 */ /* 0x0022a4000802017f */
[----:B--2---:R-:W-:Y:S05]  /*7ce0*/  @!P1 NANOSLEEP.SYNCS 0x989680 ;  /* 0x009896800000995d */ /* 0x004fea0003900000 */
[----:B------:R-:W2:Y:S02]  /*7cf0*/  @!P1 SYNCS.PHASECHK.TRANS64 P1, [R3+URZ], R0 ;  /* 0x00000000030095a7 */ /* 0x000ea4000802007f */
[----:B--2---:R-:W-:Y:S05]  /*7d00*/  @!P1 BRA `(.L_x_20) ;  /* 0xfffffffc00f09947 */ /* 0x004fea000383ffff */
[----:B------:R-:W-:Y:S05]  /*7d10*/  BRA `(.L_x_19) ;  /* 0xffffff9800a47947 */ /* 0x000fea000383ffff */
.L_x_25:
[----:B-1----:R-:W-:-:S04]  /*7d20*/  IMAD.U32 R4, RZ, RZ, UR8 ;  /* 0x00000008ff047e24 */ /* 0x002fc8000f8e00ff */
[----:B------:R1:W2:Y:S03]  /*7d30*/  SYNCS.PHASECHK.TRANS64.TRYWAIT P1, [R4+URZ], R3 ;  /* 0x00000003040075a7 */ /* 0x0002a6000802017f */
[----:B--2---:R-:W-:Y:S05]  /*7d40*/  @!P1 NANOSLEEP.SYNCS 0x989680 ;  /* 0x009896800000995d */ /* 0x004fea0003900000 */
[----:B------:R-:W2:Y:S02]  /*7d50*/  @!P1 SYNCS.PHASECHK.TRANS64 P1, [R4+URZ], R3 ;  /* 0x00000003040095a7 */ /* 0x000ea4000802007f */
[----:B--2---:R-:W-:Y:S05]  /*7d60*/  @!P1 BRA `(.L_x_25) ;  /* 0xfffffffc00ec9947 */ /* 0x004fea000383ffff */
[----:B------:R-:W-:Y:S05]  /*7d70*/  BRA `(.L_x_24) ;  /* 0xffffff9c00e47947 */ /* 0x000fea000383ffff */
.L_x_31:
[----:B0-----:R-:W-:-:S04]  /*7d80*/  IMAD.U32 R3, RZ, RZ, UR43 ;  /* 0x0000002bff037e24 */ /* 0x001fc8000f8e00ff */
[----:B------:R0:W1:Y:S03]  /*7d90*/  SYNCS.PHASECHK.TRANS64.TRYWAIT P0, [R3+URZ+0x8], R0 ;  /* 0x00000800030075a7 */ /* 0x000066000800017f */
[----:B-1----:R-:W-:Y:S05]  /*7da0*/  @!P0 NANOSLEEP.SYNCS 0x989680 ;  /* 0x009896800000895d */ /* 0x002fea0003900000 */
[----:B------:R-:W1:Y:S02]  /*7db0*/  @!P0 SYNCS.PHASECHK.TRANS64 P0, [R3+URZ+0x8], R0 ;  /* 0x00000800030085a7 */ /* 0x000e64000800007f */
[----:B-1----:R-:W-:Y:S05]  /*7dc0*/  @!P0 BRA `(.L_x_31) ;  /* 0xfffffffc00ec8947 */ /* 0x002fea000383ffff */
[----:B------:R-:W-:Y:S05]  /*7dd0*/  BRA `(.L_x_187) ;  /* 0xffffffa400807947 */ /* 0x000fea000383ffff */
.L_x_164:
[----:B------:R-:W-:Y:S01]  /*7de0*/  BSSY B1, `(.L_x_188) ;  /* 0x0000006000017945 */ /* 0x000fe20003800000 */
[----:B------:R-:W-:-:S07]  /*7df0*/  IMAD.MOV.U32 R15, RZ, RZ, -0x1 ;  /* 0xffffffffff0f7424 */ /* 0x000fce00078e00ff */
[----:B-----5:R-:W-:Y:S05]  /*7e00*/  WARPSYNC.COLLECTIVE R15, `(.L_x_189) ;  /* 0x000000000f0c7348 */ /* 0x020fea0003c00000 */
[----:B------:R-:W-:Y:S02]  /*7e10*/  ELECT P6, UR62, PT ;  /* 0x00000000003e782f */ /* 0x000fe400038c0000 */
[----:B------:R-:W-:Y:S01]  /*7e20*/  MOV R14, UR62 ;  /* 0x0000003e000e7c02 */ /* 0x000fe20008000f00 */
[----:B-----5:R-:W-:Y:S10]  /*7e30*/  ENDCOLLECTIVE ;  /* 0x000000000000791b */ /* 0x020ff40003800000 */
.L_x_189:
[----:B------:R-:W-:Y:S05]  /*7e40*/  BSYNC B1 ;  /* 0x0000000000017941 */ /* 0x000fea0003800000 */
.L_x_188:
[----:B------:R-:W-:Y:S05]  /*7e50*/  BRA `(.L_x_190) ;  /* 0xffffffec00947947 */ /* 0x000fea000383ffff */
.L_x_167:
[----:B-1----:R1:W2:Y:S02]  /*7e60*/  SYNCS.PHASECHK.TRANS64.TRYWAIT P1, [R11+URZ+0x30], R6 ;  /* 0x000030060b0075a7 */ /* 0x0022a4000802017f */
[----:B--2---:R-:W-:Y:S05]  /*7e70*/  @!P1 NANOSLEEP.SYNCS 0x989680 ;  /* 0x009896800000995d */ /* 0x004fea0003900000 */
[----:B------:R-:W2:Y:S02]  /*7e80*/  @!P1 SYNCS.PHASECHK.TRANS64 P1, [R11+URZ+0x30], R6 ;  /* 0x000030060b0095a7 */ /* 0x000ea4000802007f */
[----:B--2---:R-:W-:Y:S05]  /*7e90*/  @!P1 BRA `(.L_x_167) ;  /* 0xfffffffc00f09947 */ /* 0x004fea000383ffff */
[----:B------:R-:W-:Y:S05]  /*7ea0*/  BRA `(.L_x_191) ;  /* 0xffffffec00c87947 */ /* 0x000fea000383ffff */
.L_x_176:
[----:B------:R-:W-:Y:S01]  /*7eb0*/  BSSY B0, `(.L_x_192) ;  /* 0x0000006000007945 */ /* 0x000fe20003800000 */
[----:B------:R-:W-:-:S07]  /*7ec0*/  IMAD.MOV.U32 R15, RZ, RZ, -0x1 ;  /* 0xffffffffff0f7424 */ /* 0x000fce00078e00ff */
[----:B-----5:R-:W-:Y:S05]  /*7ed0*/  WARPSYNC.COLLECTIVE R15, `(.L_x_193) ;  /* 0x000000000f0c7348 */ /* 0x020fea0003c00000 */
[----:B------:R-:W-:Y:S02]  /*7ee0*/  ELECT P6, UR62, PT ;  /* 0x00000000003e782f */ /* 0x000fe400038c0000 */
[----:B------:R-:W-:Y:S01]  /*7ef0*/  MOV R14, UR62 ;  /* 0x0000003e000e7c02 */ /* 0x000fe20008000f00 */
[----:B-----5:R-:W-:Y:S10]  /*7f00*/  ENDCOLLECTIVE ;  /* 0x000000000000791b */ /* 0x020ff40003800000 */
.L_x_193:
[----:B------:R-:W-:Y:S05]  /*7f10*/  BSYNC B0 ;  /* 0x0000000000007941 */ /* 0x000fea0003800000 */
.L_x_192:
[----:B------:R-:W-:Y:S05]  /*7f20*/  BRA `(.L_x_194) ;  /* 0xfffffff800547947 */ /* 0x000fea000383ffff */
.L_x_180:
[----:B0-----:R0:W1:Y:S02]  /*7f30*/  SYNCS.PHASECHK.TRANS64.TRYWAIT P0, [R7+URZ], R2 ;  /* 0x00000002070075a7 */ /* 0x001064000800017f */
[----:B-1----:R-:W-:Y:S05]  /*7f40*/  @!P0 NANOSLEEP.SYNCS 0x989680 ;  /* 0x009896800000895d */ /* 0x002fea0003900000 */
[----:B------:R-:W1:Y:S02]  /*7f50*/  @!P0 SYNCS.PHASECHK.TRANS64 P0, [R7+URZ], R2 ;  /* 0x00000002070085a7 */ /* 0x000e64000800007f */
[----:B-1----:R-:W-:Y:S05]  /*7f60*/  @!P0 BRA `(.L_x_180) ;  /* 0xfffffffc00f08947 */ /* 0x002fea000383ffff */
[----:B------:R-:W-:Y:S05]  /*7f70*/  BRA `(.L_x_195) ;  /* 0xfffffff800947947 */ /* 0x000fea000383ffff */
.L_x_181:
[----:B0-----:R0:W1:Y:S02]  /*7f80*/  SYNCS.PHASECHK.TRANS64.TRYWAIT P0, [R6+URZ], R3 ;  /* 0x00000003060075a7 */ /* 0x001064000800017f */
[----:B-1----:R-:W-:Y:S05]  /*7f90*/  @!P0 NANOSLEEP.SYNCS 0x989680 ;  /* 0x009896800000895d */ /* 0x002fea0003900000 */
[----:B------:R-:W1:Y:S02]  /*7fa0*/  @!P0 SYNCS.PHASECHK.TRANS64 P0, [R6+URZ], R3 ;  /* 0x00000003060085a7 */ /* 0x000e64000800007f */
[----:B-1----:R-:W-:Y:S05]  /*7fb0*/  @!P0 BRA `(.L_x_181) ;  /* 0xfffffffc00f08947 */ /* 0x002fea000383ffff */
[----:B------:R-:W-:Y:S05]  /*7fc0*/  BRA `(.L_x_196) ;  /* 0xfffffff800a47947 */ /* 0x000fea000383ffff */
.L_x_182:
[----:B0-----:R0:W1:Y:S02]  /*7fd0*/  SYNCS.PHASECHK.TRANS64.TRYWAIT P0, [R7+URZ], R4 ;  /* 0x00000004070075a7 */ /* 0x001064000800017f */
[----:B-1----:R-:W-:Y:S05]  /*7fe0*/  @!P0 NANOSLEEP.SYNCS 0x989680 ;  /* 0x009896800000895d */ /* 0x002fea0003900000 */
[----:B------:R-:W1:Y:S02]  /*7ff0*/  @!P0 SYNCS.PHASECHK.TRANS64 P0, [R7+URZ], R4 ;  /* 0x00000004070085a7 */ /* 0x000e64000800007f */
[----:B-1----:R-:W-:Y:S05]  /*8000*/  @!P0 BRA `(.L_x_182) ;  /* 0xfffffffc00f08947 */ /* 0x002fea000383ffff */
[----:B------:R-:W-:Y:S05]  /*8010*/  BRA `(.L_x_197) ;  /* 0xfffffff800b47947 */ /* 0x000fea000383ffff */
.L_x_183:
[----:B0-----:R0:W1:Y:S02]  /*8020*/  SYNCS.PHASECHK.TRANS64.TRYWAIT P0, [R6+URZ], R3 ;  /* 0x00000003060075a7 */ /* 0x001064000800017f */
[----:B-1----:R-:W-:Y:S05]  /*8030*/  @!P0 NANOSLEEP.SYNCS 0x989680 ;  /* 0x009896800000895d */ /* 0x002fea0003900000 */
[----:B------:R-:W1:Y:S02]  /*8040*/  @!P0 SYNCS.PHASECHK.TRANS64 P0, [R6+URZ], R3 ;  /* 0x00000003060085a7 */ /* 0x000e64000800007f */
[----:B-1----:R-:W-:Y:S05]  /*8050*/  @!P0 BRA `(.L_x_183) ;  /* 0xfffffffc00f08947 */ /* 0x002fea000383ffff */
[----:B------:R-:W-:Y:S05]  /*8060*/  BRA `(.L_x_198) ;  /* 0xfffffff800c47947 */ /* 0x000fea000383ffff */
.L_x_184:
[----:B-1----:R1:W2:Y:S02]  /*8070*/  SYNCS.PHASECHK.TRANS64.TRYWAIT P0, [R7+URZ], R4 ;  /* 0x00000004070075a7 */ /* 0x0022a4000800017f */
[----:B--2---:R-:W-:Y:S05]  /*8080*/  @!P0 NANOSLEEP.SYNCS 0x989680 ;  /* 0x009896800000895d */ /* 0x004fea0003900000 */
[----:B------:R-:W2:Y:S02]  /*8090*/  @!P0 SYNCS.PHASECHK.TRANS64 P0, [R7+URZ], R4 ;  /* 0x00000004070085a7 */ /* 0x000ea4000800007f */
[----:B--2---:R-:W-:Y:S05]  /*80a0*/  @!P0 BRA `(.L_x_184) ;  /* 0xfffffffc00f08947 */ /* 0x004fea000383ffff */
[----:B------:R-:W-:Y:S05]  /*80b0*/  BRA `(.L_x_199) ;  /* 0xfffffff800cc7947 */ /* 0x000fea000383ffff */
.L_x_200:
[----:B------:R-:W-:-:S00]  /*80c0*/  BRA `(.L_x_200) ;  /* 0xfffffffc00fc7947 */ /* 0x000fc0000383ffff */
[----:B------:R-:W-:-:S00]  /*80d0*/  NOP ;  /* 0x0000000000007918 */ /* 0x000fc00000000000 */
        /* <DEDUP_REMOVED lines=10> */
.L_x_201:


//--------------------- .nv.global.init           --------------------------
	.section	.nv.global.init,"aw",@progbits
.nv.global.init:
	.type		$str$22,@object
	.size		$str$22,($str$23 - $str$22)
$str$22:
        /*0000*/ 	.byte	0x6b, 0x5f, 0x74, 0x69, 0x6c, 0x65, 0x5f, 0x63, 0x6f, 0x75, 0x6e, 0x74, 0x20, 0x3e, 0x3d, 0x20
        /*0010*/ 	.byte	0x31, 0x00
	.type		$str$23,@object
	.size		$str$23,(__unnamed_1 - $str$23)
$str$23:
        /*0012*/ 	.byte	0x2f, 0x74, 0x6d, 0x70, 0x2f, 0x63, 0x75, 0x74, 0x6c, 0x61, 0x73, 0x73, 0x5f, 0x73, 0x77, 0x65
        /*0022*/ 	.byte	0x65, 0x70, 0x5f, 0x73, 0x72, 0x63, 0x2f, 0x69, 0x6e, 0x63, 0x6c, 0x75, 0x64, 0x65, 0x2f, 0x63
        /*0032*/ 	.byte	0x75, 0x74, 0x6c, 0x61, 0x73, 0x73, 0x2f, 0x67, 0x65, 0x6d, 0x6d, 0x2f, 0x63, 0x6f, 0x6c, 0x6c
        /*0042*/ 	.byte	0x65, 0x63, 0x74, 0x69, 0x76, 0x65, 0x2f, 0x73, 0x6d, 0x39, 0x30, 0x5f, 0x6d, 0x6d, 0x61, 0x5f
        /*0052*/ 	.byte	0x74, 0x6d, 0x61, 0x5f, 0x67, 0x6d, 0x6d, 0x61, 0x5f, 0x73, 0x73, 0x5f, 0x77, 0x61, 0x72, 0x70
        /*0062*/ 	.byte	0x73, 0x70, 0x65, 0x63, 0x69, 0x61, 0x6c, 0x69, 0x7a, 0x65, 0x64, 0x2e, 0x68, 0x70, 0x70, 0x00
	.type		__unnamed_1,@object
	.size		__unnamed_1,(.L_0 - __unnamed_1)
__unnamed_1:
        /*0072*/ 	.byte	0x76, 0x6f, 0x69, 0x64, 0x20, 0x63, 0x75, 0x74, 0x6c, 0x61, 0x73, 0x73, 0x3a, 0x3a, 0x67, 0x65
        /* <DEDUP_REMOVED lines=179> */
        /*0bb2*/ 	.byte	0x65, 0x6e, 0x74, 0x69, 0x74, 0x79, 0x5d, 0x00
.L_0:


//--------------------- .nv.shared._ZN7cutlass13device_kernelINS_4gemm6kernel13GemmUniversalIN4cute5tupleIJiiiiEEENS1_10collective13CollectiveMmaINS1_34MainloopSm90TmaGmmaWarpSpecializedILi6ENS5_IJNS4_1CILi1EEESB_SB_EEENS1_32KernelTmaWarpSpecializedPingpongEEENS5_IJNSA_ILi64EEENSA_ILi128EEESG_EEENS_6half_tENS5_IJlSB_lEEESI_SJ_NS4_8TiledMMAINS4_8MMA_AtomIJNS4_4SM904GMMA26MMA_64x128x16_F32F16F16_SSILNSN_5MajorE0ELSP_0ELNSN_7ScaleInE1ELSQ_1EEEEEENS4_6LayoutISC_NS5_IJNSA_ILi0EEESU_SU_EEEEENS5_IJNS4_10UnderscoreESX_SX_EEEEENS4_13SM90_TMA_LOADENS4_14ComposedLayoutINS4_7SwizzleILi3ELi4ELi3EEENS4_18smem_ptr_flag_bitsILi16EEENST_INS5_IJNSA_ILi8EEESF_EEENS5_IJSF_SB_EEEEEEEvNS4_8identityES10_S1A_vS1B_EENS_8epilogue10collective6detail29Sm90TmaWarpSpecializedAdapterINS1E_15DefaultEpilogueISI_SJ_SJ_NS1D_6thread17LinearCombinationISI_Li1EffLNS1I_9ScaleType4KindE0ELNS_15FloatRoundStyleE2ESI_EENS1_15EpilogueDefaultEEEEEvvEEEEvNT_6ParamsE --------------------------
	.section	.nv.shared._ZN7cutlass13device_kernelINS_4gemm6kernel13GemmUniversalIN4cute5tupleIJiiiiEEENS1_10collective13CollectiveMmaINS1_34MainloopSm90TmaGmmaWarpSpecializedILi6ENS5_IJNS4_1CILi1EEESB_SB_EEENS1_32KernelTmaWarpSpecializedPingpongEEENS5_IJNSA_ILi64EEENSA_ILi128EEESG_EEENS_6half_tENS5_IJlSB_lEEESI_SJ_NS4_8TiledMMAINS4_8MMA_AtomIJNS4_4SM904GMMA26MMA_64x128x16_F32F16F16_SSILNSN_5MajorE0ELSP_0ELNSN_7ScaleInE1ELSQ_1EEEEEENS4_6LayoutISC_NS5_IJNSA_ILi0EEESU_SU_EEEEENS5_IJNS4_10UnderscoreESX_SX_EEEEENS4_13SM90_TMA_LOADENS4_14ComposedLayoutINS4_7SwizzleILi3ELi4ELi3EEENS4_18smem_ptr_flag_bitsILi16EEENST_INS5_IJNSA_ILi8EEESF_EEENS5_IJSF_SB_EEEEEEEvNS4_8identityES10_S1A_vS1B_EENS_8epilogue10collective6detail29Sm90TmaWarpSpecializedAdapterINS1E_15DefaultEpilogueISI_SJ_SJ_NS1D_6thread17LinearCombinationISI_Li1EffLNS1I_9ScaleType4KindE0ELNS_15FloatRoundStyleE2ESI_EENS1_15EpilogueDefaultEEEEEvvEEEEvNT_6ParamsE,"aw",@nobits
	.sectionflags	@""
	.align	16
	.zero		1024


//--------------------- .nv.shared.reserved.0     --------------------------
	.section	.nv.shared.reserved.0,"aw",@nobits
	.weak		__nv_reservedSMEM_offset_0_alias
	.size		__nv_reservedSMEM_offset_0_alias, 0, 0
	.other		__nv_reservedSMEM_offset_0_alias,@"STO_CUDA_RESERVED_SHARED STV_DEFAULT"
__nv_reservedSMEM_offset_0_alias:
	.zero		0


//--------------------- .nv.global                --------------------------
	.section	.nv.global,"aw",@nobits
.nv.global:
	.type		_ZN40_INTERNAL_80e28e91_4_k_cu_772cf403_258084cute1_E,@object
	.size		_ZN40_INTERNAL_80e28e91_4_k_cu_772cf403_258084cute1_E,(_ZN40_INTERNAL_80e28e91_4_k_cu_772cf403_258084cuda3std3__45__cpo6cbeginE - _ZN40_INTERNAL_80e28e91_4_k_cu_772cf403_258084cute1_E)
_ZN40_INTERNAL_80e28e91_4_k_cu_772cf403_258084cute1_E:
	.zero		1
	.type		_ZN40_INTERNAL_80e28e91_4_k_cu_772cf403_258084cuda3std3__45__cpo6cbeginE,@object
	.size		_ZN40_INTERNAL_80e28e91_4_k_cu_772cf403_258084cuda3std3__45__cpo6cbeginE,(_ZN40_INTERNAL_80e28e91_4_k_cu_772cf403_258084cuda3std3__48in_placeE - _ZN40_INTERNAL_80e28e91_4_k_cu_772cf403_258084cuda3std3__45__cpo6cbeginE)
_ZN40_INTERNAL_80e28e91_4_k_cu_772cf403_258084cuda3std3__45__cpo6cbeginE:
	.zero		1
	.type		_ZN40_INTERNAL_80e28e91_4_k_cu_772cf403_258084cuda3std3__48in_placeE,@object
	.size		_ZN40_INTERNAL_80e28e91_4_k_cu_772cf403_258084cuda3std3__48in_placeE,(_ZN40_INTERNAL_80e28e91_4_k_cu_772cf403_258084cuda3std6ranges3__45__cpo9iter_moveE - _ZN40_INTERNAL_80e28e91_4_k_cu_772cf403_258084cuda3std3__48in_placeE)
_ZN40_INTERNAL_80e28e91_4_k_cu_772cf403_258084cuda3std3__48in_placeE:
	.zero		1
	.type		_ZN40_INTERNAL_80e28e91_4_k_cu_772cf403_258084cuda3std6ranges3__45__cpo9iter_moveE,@object
	.size		_ZN40_INTERNAL_80e28e91_4_k_cu_772cf403_258084cuda3std6ranges3__45__cpo9iter_moveE,(_ZN40_INTERNAL_80e28e91_4_k_cu_772cf403_258084cuda3std3__45__cpo5beginE - _ZN40_INTERNAL_80e28e91_4_k_cu_772cf403_258084cuda3std6ranges3__45__cpo9iter_moveE)
_ZN40_INTERNAL_80e28e91_4_k_cu_772cf403_258084cuda3std6ranges3__45__cpo9iter_moveE:
	.zero		1
	.type		_ZN40_INTERNAL_80e28e91_4_k_cu_772cf403_258084cuda3std3__45__cpo5beginE,@object
	.size		_ZN40_INTERNAL_80e28e91_4_k_cu_772cf403_258084cuda3std3__45__cpo5beginE,(_ZN40_INTERNAL_80e28e91_4_k_cu_772cf403_258084cuda3std3__442_GLOBAL__N__80e28e91_4_k_cu_772cf403_258086ignoreE - _ZN40_INTERNAL_80e28e91_4_k_cu_772cf403_258084cuda3std3__45__cpo5beginE)
_ZN40_INTERNAL_80e28e91_4_k_cu_772cf403_258084cuda3std3__45__cpo5beginE:
	.zero		1
	.type		_ZN40_INTERNAL_80e28e91_4_k_cu_772cf403_258084cuda3std3__442_GLOBAL__N__80e28e91_4_k_cu_772cf403_258086ignoreE,@object
	.size		_ZN40_INTERNAL_80e28e91_4_k_cu_772cf403_258084cuda3std3__442_GLOBAL__N__80e28e91_4_k_cu_772cf403_258086ignoreE,(_ZN40_INTERNAL_80e28e91_4_k_cu_772cf403_258084cute7productE - _ZN40_INTERNAL_80e28e91_4_k_cu_772cf403_258084cuda3std3__442_GLOBAL__N__80e28e91_4_k_cu_772cf403_258086ignoreE)
_ZN40_INTERNAL_80e28e91_4_k_cu_772cf403_258084cuda3std3__442_GLOBAL__N__80e28e91_4_k_cu_772cf403_258086ignoreE:
	.zero		1
	.type		_ZN40_INTERNAL_80e28e91_4_k_cu_772cf403_258084cute7productE,@object
	.size		_ZN40_INTERNAL_80e28e91_4_k_cu_772cf403_258084cute7productE,(_ZN40_INTERNAL_80e28e91_4_k_cu_772cf403_258084cuda3std3__45__cpo3endE - _ZN40_INTERNAL_80e28e91_4_k_cu_772cf403_258084cute7productE)
_ZN40_INTERNAL_80e28e91_4_k_cu_772cf403_258084cute7productE:
	.zero		1
	.type		_ZN40_INTERNAL_80e28e91_4_k_cu_772cf403_258084cuda3std3__45__cpo3endE,@object
	.size		_ZN40_INTERNAL_80e28e91_4_k_cu_772cf403_258084cuda3std3__45__cpo3endE,(_ZN40_INTERNAL_80e28e91_4_k_cu_772cf403_258084cuda3std3__419piecewise_constructE - _ZN40_INTERNAL_80e28e91_4_k_cu_772cf403_258084cuda3std3__45__cpo3endE)
_ZN40_INTERNAL_80e28e91_4_k_cu_772cf403_258084cuda3std3__45__cpo3endE:
	.zero		1
	.type		_ZN40_INTERNAL_80e28e91_4_k_cu_772cf403_258084cuda3std3__419piecewise_constructE,@object
	.size		_ZN40_INTERNAL_80e28e91_4_k_cu_772cf403_258084cuda3std3__419piecewise_constructE,(_ZN40_INTERNAL_80e28e91_4_k_cu_772cf403_258084cuda3std3__45__cpo4cendE - _ZN40_INTERNAL_80e28e91_4_k_cu_772cf403_258084cuda3std3__419piecewise_constructE)
_ZN40_INTERNAL_80e28e91_4_k_cu_772cf403_258084cuda3std3__419piecewise_constructE:
	.zero		1
	.type		_ZN40_INTERNAL_80e28e91_4_k_cu_772cf403_258084cuda3std3__45__cpo4cendE,@object
	.size		_ZN40_INTERNAL_80e28e91_4_k_cu_772cf403_258084cuda3std3__45__cpo4cendE,(_ZN40_INTERNAL_80e28e91_4_k_cu_772cf403_258084cuda3std6ranges3__45__cpo4swapE - _ZN40_INTERNAL_80e28e91_4_k_cu_772cf403_258084cuda3std3__45__cpo4cendE)
_ZN40_INTERNAL_80e28e91_4_k_cu_772cf403_258084cuda3std3__45__cpo4cendE:
	.zero		1
	.type		_ZN40_INTERNAL_80e28e91_4_k_cu_772cf403_258084cuda3std6ranges3__45__cpo4swapE,@object
	.size		_ZN40_INTERNAL_80e28e91_4_k_cu_772cf403_258084cuda3std6ranges3__45__cpo4swapE,(.L_8 - _ZN40_INTERNAL_80e28e91_4_k_cu_772cf403_258084cuda3std6ranges3__45__cpo4swapE)
_ZN40_INTERNAL_80e28e91_4_k_cu_772cf403_258084cuda3std6ranges3__45__cpo4swapE:
	.zero		1
.L_8:


//--------------------- .nv.constant0._ZN7cutlass13device_kernelINS_4gemm6kernel13GemmUniversalIN4cute5tupleIJiiiiEEENS1_10collective13CollectiveMmaINS1_34MainloopSm90TmaGmmaWarpSpecializedILi6ENS5_IJNS4_1CILi1EEESB_SB_EEENS1_32KernelTmaWarpSpecializedPingpongEEENS5_IJNSA_ILi64EEENSA_ILi128EEESG_EEENS_6half_tENS5_IJlSB_lEEESI_SJ_NS4_8TiledMMAINS4_8MMA_AtomIJNS4_4SM904GMMA26MMA_64x128x16_F32F16F16_SSILNSN_5MajorE0ELSP_0ELNSN_7ScaleInE1ELSQ_1EEEEEENS4_6LayoutISC_NS5_IJNSA_ILi0EEESU_SU_EEEEENS5_IJNS4_10UnderscoreESX_SX_EEEEENS4_13SM90_TMA_LOADENS4_14ComposedLayoutINS4_7SwizzleILi3ELi4ELi3EEENS4_18smem_ptr_flag_bitsILi16EEENST_INS5_IJNSA_ILi8EEESF_EEENS5_IJSF_SB_EEEEEEEvNS4_8identityES10_S1A_vS1B_EENS_8epilogue10collective6detail29Sm90TmaWarpSpecializedAdapterINS1E_15DefaultEpilogueISI_SJ_SJ_NS1D_6thread17LinearCombinationISI_Li1EffLNS1I_9ScaleType4KindE0ELNS_15FloatRoundStyleE2ESI_EENS1_15EpilogueDefaultEEEEEvvEEEEvNT_6ParamsE --------------------------
	.section	.nv.constant0._ZN7cutlass13device_kernelINS_4gemm6kernel13GemmUniversalIN4cute5tupleIJiiiiEEENS1_10collective13CollectiveMmaINS1_34MainloopSm90TmaGmmaWarpSpecializedILi6ENS5_IJNS4_1CILi1EEESB_SB_EEENS1_32KernelTmaWarpSpecializedPingpongEEENS5_IJNSA_ILi64EEENSA_ILi128EEESG_EEENS_6half_tENS5_IJlSB_lEEESI_SJ_NS4_8TiledMMAINS4_8MMA_AtomIJNS4_4SM904GMMA26MMA_64x128x16_F32F16F16_SSILNSN_5MajorE0ELSP_0ELNSN_7ScaleInE1ELSQ_1EEEEEENS4_6LayoutISC_NS5_IJNSA_ILi0EEESU_SU_EEEEENS5_IJNS4_10UnderscoreESX_SX_EEEEENS4_13SM90_TMA_LOADENS4_14ComposedLayoutINS4_7SwizzleILi3ELi4ELi3EEENS4_18smem_ptr_flag_bitsILi16EEENST_INS5_IJNSA_ILi8EEESF_EEENS5_IJSF_SB_EEEEEEEvNS4_8identityES10_S1A_vS1B_EENS_8epilogue10collective6detail29Sm90TmaWarpSpecializedAdapterINS1E_15DefaultEpilogueISI_SJ_SJ_NS1D_6thread17LinearCombinationISI_Li1EffLNS1I_9ScaleType4KindE0ELNS_15FloatRoundStyleE2ESI_EENS1_15EpilogueDefaultEEEEEvvEEEEvNT_6ParamsE,"a",@progbits
	.sectionflags	@""
	.align	4
.nv.constant0._ZN7cutlass13device_kernelINS_4gemm6kernel13GemmUniversalIN4cute5tupleIJiiiiEEENS1_10collective13CollectiveMmaINS1_34MainloopSm90TmaGmmaWarpSpecializedILi6ENS5_IJNS4_1CILi1EEESB_SB_EEENS1_32KernelTmaWarpSpecializedPingpongEEENS5_IJNSA_ILi64EEENSA_ILi128EEESG_EEENS_6half_tENS5_IJlSB_lEEESI_SJ_NS4_8TiledMMAINS4_8MMA_AtomIJNS4_4SM904GMMA26MMA_64x128x16_F32F16F16_SSILNSN_5MajorE0ELSP_0ELNSN_7ScaleInE1ELSQ_1EEEEEENS4_6LayoutISC_NS5_IJNSA_ILi0EEESU_SU_EEEEENS5_IJNS4_10UnderscoreESX_SX_EEEEENS4_13SM90_TMA_LOADENS4_14ComposedLayoutINS4_7SwizzleILi3ELi4ELi3EEENS4_18smem_ptr_flag_bitsILi16EEENST_INS5_IJNSA_ILi8EEESF_EEENS5_IJSF_SB_EEEEEEEvNS4_8identityES10_S1A_vS1B_EENS_8epilogue10collective6detail29Sm90TmaWarpSpecializedAdapterINS1E_15DefaultEpilogueISI_SJ_SJ_NS1D_6thread17LinearCombinationISI_Li1EffLNS1I_9ScaleType4KindE0ELNS_15FloatRoundStyleE2ESI_EENS1_15EpilogueDefaultEEEEEvvEEEEvNT_6ParamsE:
	.zero		1664


//--------------------- SYMBOLS --------------------------

	.type		.nv.reservedSmem.offset0,@object
	.size		.nv.reservedSmem.offset0,0x4
	.type		__assertfail,@function
